	.target	sm_90a

	.elftype	@"ET_EXEC"


//--------------------- .note.nv.tkinfo           --------------------------
	.section	.note.nv.tkinfo,"",@"SHT_NOTE"
	.sectionflags	@"SHF_NOTE_NV_TKINFO"
	.tkinfo
        /*0018*/ 	.word	0x00000002
        /*0030*/ 	.string	""
        /*0030*/ 	.string	"ptxas"
        /*0030*/ 	.string	"Cuda compilation tools, release 13.0, V13.0.88"
        /*0030*/ 	.string	"Build cuda_13.0.r13.0/compiler.36424714_0"
        /*0030*/ 	.string	"-arch sm_90a -m 64 "



//--------------------- .note.nv.cuinfo           --------------------------
	.section	.note.nv.cuinfo,"",@"SHT_NOTE"
	.sectionflags	@"SHF_NOTE_NV_CUINFO"
        /*0018*/ 	.short	0x0002
        /*001a*/ 	.short	0x005a
        /*001c*/ 	.short	0x0082
	.zero		2


//--------------------- .nv.info                  --------------------------
	.section	.nv.info,"",@"SHT_CUDA_INFO"
	.align	4


	//----- nvinfo : EIATTR_REGCOUNT
	.align		4
        /*0000*/ 	.byte	0x04, 0x2f
        /*0002*/ 	.short	(.L_15 - .L_14)
	.align		4
.L_14:
        /*0004*/ 	.word	index@(_ZN7cutlass13device_kernelINS_4gemm6kernel13GemmUniversalIN4cute5tupleIJiiiiEEENS1_10collective13CollectiveMmaINS1_34MainloopSm90TmaGmmaWarpSpecializedILi14ENS5_IJNS4_1CILi1EEESB_SB_EEENS1_32KernelTmaWarpSpecializedPingpongEEENS5_IJNSA_ILi64EEESF_SF_EEENS_10bfloat16_tENS5_IJlSB_lEEESH_NS5_IJSB_llEEENS4_8TiledMMAINS4_8MMA_AtomIJNS4_4SM904GMMA27MMA_64x64x16_F32BF16BF16_SSILNSN_5MajorE0ELSP_1ELNSN_7ScaleInE1ELSQ_1EEEEEENS4_6LayoutISC_NS5_IJNSA_ILi0EEESU_SU_EEEEENS5_IJNS4_10UnderscoreESX_SX_EEEEENS4_13SM90_TMA_LOADENS4_14ComposedLayoutINS4_7SwizzleILi3ELi4ELi3EEENS4_18smem_ptr_flag_bitsILi16EEENST_INS5_IJNSA_ILi8EEESF_EEENS5_IJSF_SB_EEEEEEEvNS4_8identityES10_NS11_IS13_S15_NST_INS5_IJSF_S16_EEENS5_IJSB_SF_EEEEEEEvS1B_EENS_8epilogue10collective6detail29Sm90TmaWarpSpecializedAdapterINS1I_15DefaultEpilogueISH_SI_SI_NS1H_6thread17LinearCombinationISH_Li1EffLNS1M_9ScaleType4KindE0ELNS_15FloatRoundStyleE2ESH_EENS1_15EpilogueDefaultEEEEEvvEEEEvNT_6ParamsE)
        /*0008*/ 	.word	0x000000a8


	//----- nvinfo : EIATTR_FRAME_SIZE
	.align		4
.L_15:
        /*000c*/ 	.byte	0x04, 0x11
        /*000e*/ 	.short	(.L_17 - .L_16)
	.align		4
.L_16:
        /*0010*/ 	.word	index@(_ZN7cutlass13device_kernelINS_4gemm6kernel13GemmUniversalIN4cute5tupleIJiiiiEEENS1_10collective13CollectiveMmaINS1_34MainloopSm90TmaGmmaWarpSpecializedILi14ENS5_IJNS4_1CILi1EEESB_SB_EEENS1_32KernelTmaWarpSpecializedPingpongEEENS5_IJNSA_ILi64EEESF_SF_EEENS_10bfloat16_tENS5_IJlSB_lEEESH_NS5_IJSB_llEEENS4_8TiledMMAINS4_8MMA_AtomIJNS4_4SM904GMMA27MMA_64x64x16_F32BF16BF16_SSILNSN_5MajorE0ELSP_1ELNSN_7ScaleInE1ELSQ_1EEEEEENS4_6LayoutISC_NS5_IJNSA_ILi0EEESU_SU_EEEEENS5_IJNS4_10UnderscoreESX_SX_EEEEENS4_13SM90_TMA_LOADENS4_14ComposedLayoutINS4_7SwizzleILi3ELi4ELi3EEENS4_18smem_ptr_flag_bitsILi16EEENST_INS5_IJNSA_ILi8EEESF_EEENS5_IJSF_SB_EEEEEEEvNS4_8identityES10_NS11_IS13_S15_NST_INS5_IJSF_S16_EEENS5_IJSB_SF_EEEEEEEvS1B_EENS_8epilogue10collective6detail29Sm90TmaWarpSpecializedAdapterINS1I_15DefaultEpilogueISH_SI_SI_NS1H_6thread17LinearCombinationISH_Li1EffLNS1M_9ScaleType4KindE0ELNS_15FloatRoundStyleE2ESH_EENS1_15EpilogueDefaultEEEEEvvEEEEvNT_6ParamsE)
        /*0014*/ 	.word	0x00000008


	//----- nvinfo : EIATTR_MIN_STACK_SIZE
	.align		4
.L_17:
        /*0018*/ 	.byte	0x04, 0x12
        /*001a*/ 	.short	(.L_19 - .L_18)
	.align		4
.L_18:
        /*001c*/ 	.word	index@(_ZN7cutlass13device_kernelINS_4gemm6kernel13GemmUniversalIN4cute5tupleIJiiiiEEENS1_10collective13CollectiveMmaINS1_34MainloopSm90TmaGmmaWarpSpecializedILi14ENS5_IJNS4_1CILi1EEESB_SB_EEENS1_32KernelTmaWarpSpecializedPingpongEEENS5_IJNSA_ILi64EEESF_SF_EEENS_10bfloat16_tENS5_IJlSB_lEEESH_NS5_IJSB_llEEENS4_8TiledMMAINS4_8MMA_AtomIJNS4_4SM904GMMA27MMA_64x64x16_F32BF16BF16_SSILNSN_5MajorE0ELSP_1ELNSN_7ScaleInE1ELSQ_1EEEEEENS4_6LayoutISC_NS5_IJNSA_ILi0EEESU_SU_EEEEENS5_IJNS4_10UnderscoreESX_SX_EEEEENS4_13SM90_TMA_LOADENS4_14ComposedLayoutINS4_7SwizzleILi3ELi4ELi3EEENS4_18smem_ptr_flag_bitsILi16EEENST_INS5_IJNSA_ILi8EEESF_EEENS5_IJSF_SB_EEEEEEEvNS4_8identityES10_NS11_IS13_S15_NST_INS5_IJSF_S16_EEENS5_IJSB_SF_EEEEEEEvS1B_EENS_8epilogue10collective6detail29Sm90TmaWarpSpecializedAdapterINS1I_15DefaultEpilogueISH_SI_SI_NS1H_6thread17LinearCombinationISH_Li1EffLNS1M_9ScaleType4KindE0ELNS_15FloatRoundStyleE2ESH_EENS1_15EpilogueDefaultEEEEEvvEEEEvNT_6ParamsE)
        /*0020*/ 	.word	0x00000008
.L_19:


//--------------------- .nv.compat                --------------------------
	.section	.nv.compat,"",@"SHT_CUDA_COMPAT_INFO"
	.align	4
        /*0000*/ 	.byte	0x02, 0x09, 0x01, 0x00, 0x02, 0x02, 0x04, 0x00, 0x02, 0x05, 0x05, 0x00, 0x03, 0x07, 0x01, 0x01
        /*0010*/ 	.byte	0x02, 0x03, 0x01, 0x00, 0x02, 0x06, 0x01, 0x00, 0x04, 0x0b, 0x08, 0x00, 0x00, 0x00, 0x00, 0x00
        /*0020*/ 	.byte	0x00, 0x00, 0x00, 0x00


//--------------------- .nv.info._ZN7cutlass13device_kernelINS_4gemm6kernel13GemmUniversalIN4cute5tupleIJiiiiEEENS1_10collective13CollectiveMmaINS1_34MainloopSm90TmaGmmaWarpSpecializedILi14ENS5_IJNS4_1CILi1EEESB_SB_EEENS1_32KernelTmaWarpSpecializedPingpongEEENS5_IJNSA_ILi64EEESF_SF_EEENS_10bfloat16_tENS5_IJlSB_lEEESH_NS5_IJSB_llEEENS4_8TiledMMAINS4_8MMA_AtomIJNS4_4SM904GMMA27MMA_64x64x16_F32BF16BF16_SSILNSN_5MajorE0ELSP_1ELNSN_7ScaleInE1ELSQ_1EEEEEENS4_6LayoutISC_NS5_IJNSA_ILi0EEESU_SU_EEEEENS5_IJNS4_10UnderscoreESX_SX_EEEEENS4_13SM90_TMA_LOADENS4_14ComposedLayoutINS4_7SwizzleILi3ELi4ELi3EEENS4_18smem_ptr_flag_bitsILi16EEENST_INS5_IJNSA_ILi8EEESF_EEENS5_IJSF_SB_EEEEEEEvNS4_8identityES10_NS11_IS13_S15_NST_INS5_IJSF_S16_EEENS5_IJSB_SF_EEEEEEEvS1B_EENS_8epilogue10collective6detail29Sm90TmaWarpSpecializedAdapterINS1I_15DefaultEpilogueISH_SI_SI_NS1H_6thread17LinearCombinationISH_Li1EffLNS1M_9ScaleType4KindE0ELNS_15FloatRoundStyleE2ESH_EENS1_15EpilogueDefaultEEEEEvvEEEEvNT_6ParamsE --------------------------
	.section	.nv.info._ZN7cutlass13device_kernelINS_4gemm6kernel13GemmUniversalIN4cute5tupleIJiiiiEEENS1_10collective13CollectiveMmaINS1_34MainloopSm90TmaGmmaWarpSpecializedILi14ENS5_IJNS4_1CILi1EEESB_SB_EEENS1_32KernelTmaWarpSpecializedPingpongEEENS5_IJNSA_ILi64EEESF_SF_EEENS_10bfloat16_tENS5_IJlSB_lEEESH_NS5_IJSB_llEEENS4_8TiledMMAINS4_8MMA_AtomIJNS4_4SM904GMMA27MMA_64x64x16_F32BF16BF16_SSILNSN_5MajorE0ELSP_1ELNSN_7ScaleInE1ELSQ_1EEEEEENS4_6LayoutISC_NS5_IJNSA_ILi0EEESU_SU_EEEEENS5_IJNS4_10UnderscoreESX_SX_EEEEENS4_13SM90_TMA_LOADENS4_14ComposedLayoutINS4_7SwizzleILi3ELi4ELi3EEENS4_18smem_ptr_flag_bitsILi16EEENST_INS5_IJNSA_ILi8EEESF_EEENS5_IJSF_SB_EEEEEEEvNS4_8identityES10_NS11_IS13_S15_NST_INS5_IJSF_S16_EEENS5_IJSB_SF_EEEEEEEvS1B_EENS_8epilogue10collective6detail29Sm90TmaWarpSpecializedAdapterINS1I_15DefaultEpilogueISH_SI_SI_NS1H_6thread17LinearCombinationISH_Li1EffLNS1M_9ScaleType4KindE0ELNS_15FloatRoundStyleE2ESH_EENS1_15EpilogueDefaultEEEEEvvEEEEvNT_6ParamsE,"",@"SHT_CUDA_INFO"
	.sectionflags	@""
	.align	4


	//----- nvinfo : EIATTR_CUDA_API_VERSION
	.align		4
        /*0000*/ 	.byte	0x04, 0x37
        /*0002*/ 	.short	(.L_21 - .L_20)
.L_20:
        /*0004*/ 	.word	0x00000082


	//----- nvinfo : EIATTR_KPARAM_INFO
	.align		4
.L_21:
        /*0008*/ 	.byte	0x04, 0x17
        /*000a*/ 	.short	(.L_23 - .L_22)
.L_22:
        /*000c*/ 	.word	0x00000000
        /*0010*/ 	.short	0x0000
        /*0012*/ 	.short	0x0070
        /*0014*/ 	.byte	0x00, 0xf0, 0x01, 0x10


	//----- nvinfo : EIATTR_SPARSE_MMA_MASK
	.align		4
.L_23:
        /*0018*/ 	.byte	0x03, 0x50
        /*001a*/ 	.short	0x0000


	//----- nvinfo : EIATTR_MAXREG_COUNT
	.align		4
        /*001c*/ 	.byte	0x03, 0x1b
        /*001e*/ 	.short	0x00a8


	//----- nvinfo : EIATTR_NUM_BARRIERS
	.align		4
        /*0020*/ 	.byte	0x02, 0x4c
        /*0022*/ 	.byte	0x01
	.zero		1


	//----- nvinfo : EIATTR_EXTERNS
	.align		4
        /*0024*/ 	.byte	0x04, 0x0f
        /*0026*/ 	.short	(.L_25 - .L_24)


	//   ....[0]....
	.align		4
.L_24:
        /*0028*/ 	.word	index@(__assertfail)


	//----- nvinfo : EIATTR_ANNOTATIONS
	.align		4
.L_25:
        /*002c*/ 	.byte	0x04, 0x55
        /*002e*/ 	.short	(.L_27 - .L_26)


	//   ....[0]....
.L_26:
        /*0030*/ 	.word	0x00000001
        /*0034*/ 	.byte	0x40, 0x0c, 0x00, 0x00, 0x01, 0x00, 0x00, 0x00, 0x80, 0x44, 0x00, 0x00, 0x01, 0x00, 0x00, 0x00
        /*0044*/ 	.byte	0x70, 0x50, 0x00, 0x00


	//----- nvinfo : EIATTR_MERCURY_ISA_VERSION
	.align		4
.L_27:
        /*0048*/ 	.byte	0x03, 0x5f
        /*004a*/ 	.short	0x0101


	//----- nvinfo : EIATTR_INT_WARP_WIDE_INSTR_OFFSETS
	.align		4
        /*004c*/ 	.byte	0x04, 0x31
        /*004e*/ 	.short	(.L_29 - .L_28)


	//   ....[0]....
.L_28:
        /*0050*/ 	.word	0x00000550


	//   ....[1]....
        /*0054*/ 	.word	0x00000570


	//   ....[2]....
        /*0058*/ 	.word	0x000005f0


	//   ....[3]....
        /*005c*/ 	.word	0x00000600


	//   ....[4]....
        /*0060*/ 	.word	0x00000610


	//   ....[5]....
        /*0064*/ 	.word	0x00000630


	//   ....[6]....
        /*0068*/ 	.word	0x000006c0


	//   ....[7]....
        /*006c*/ 	.word	0x000006e0


	//----- nvinfo : EIATTR_COOP_GROUP_MASK_REGIDS
	.align		4
.L_29:
        /*0070*/ 	.byte	0x04, 0x29
        /*0072*/ 	.short	(.L_31 - .L_30)


	//   ....[0]....
.L_30:
        /*0074*/ 	.word	0xffffffff


	//   ....[1]....
        /*0078*/ 	.word	0xffffffff


	//   ....[2]....
        /*007c*/ 	.word	0xffffffff


	//   ....[3]....
        /*0080*/ 	.word	0xffffffff


	//   ....[4]....
        /*0084*/ 	.word	0xffffffff


	//   ....[5]....
        /*0088*/ 	.word	0xffffffff


	//----- nvinfo : EIATTR_COOP_GROUP_INSTR_OFFSETS
	.align		4
.L_31:
        /*008c*/ 	.byte	0x04, 0x28
        /*008e*/ 	.short	(.L_33 - .L_32)


	//   ....[0]....
.L_32:
        /*0090*/ 	.word	0x00000070


	//   ....[1]....
        /*0094*/ 	.word	0x00000080


	//   ....[2]....
        /*0098*/ 	.word	0x00000140


	//   ....[3]....
        /*009c*/ 	.word	0x00000440


	//   ....[4]....
        /*00a0*/ 	.word	0x00000480


	//   ....[5]....
        /*00a4*/ 	.word	0x000004d0


	//----- nvinfo : EIATTR_REG_RECONFIG
	.align		4
.L_33:
        /*00a8*/ 	.byte	0x01, 0x54
	.zero		2


	//----- nvinfo : EIATTR_SYSCALL_OFFSETS
	.align		4
        /*00ac*/ 	.byte	0x04, 0x46
        /*00ae*/ 	.short	(.L_35 - .L_34)


	//   ....[0]....
.L_34:
        /*00b0*/ 	.word	0x00001770


	//----- nvinfo : EIATTR_MBARRIER_INSTR_OFFSETS
	.align		4
.L_35:
        /*00b4*/ 	.byte	0x04, 0x39
        /*00b6*/ 	.short	(.L_37 - .L_36)


	//   ....[0]....
.L_36:
        /*00b8*/ 	.word	0x00000260
        /*00bc*/ 	.word	0x000000ff
        /*00c0*/ 	.word	0x00000000
        /*00c4*/ 	.short	0x0100
        /*00c6*/ 	.byte	0x08
	.zero		1


	//   ....[1]....
        /*00c8*/ 	.word	0x00000270
        /*00cc*/ 	.word	0x000000ff
        /*00d0*/ 	.word	0x00000070
        /*00d4*/ 	.short	0x0100
        /*00d6*/ 	.byte	0x08
	.zero		1


	//   ....[2]....
        /*00d8*/ 	.word	0x00000280
        /*00dc*/ 	.word	0x000000ff
        /*00e0*/ 	.word	0x00000008
        /*00e4*/ 	.short	0x0100
        /*00e6*/ 	.byte	0x08
	.zero		1


	//   ....[3]....
        /*00e8*/ 	.word	0x00000290
        /*00ec*/ 	.word	0x000000ff
        /*00f0*/ 	.word	0x00000078
        /*00f4*/ 	.short	0x0100
        /*00f6*/ 	.byte	0x08
	.zero		1


	//   ....[4]....
        /*00f8*/ 	.word	0x000002a0
        /*00fc*/ 	.word	0x000000ff
        /*0100*/ 	.word	0x00000010
        /*0104*/ 	.short	0x0100
        /*0106*/ 	.byte	0x08
	.zero		1


	//   ....[5]....
        /*0108*/ 	.word	0x000002b0
        /*010c*/ 	.word	0x000000ff
        /*0110*/ 	.word	0x00000080
        /*0114*/ 	.short	0x0100
        /*0116*/ 	.byte	0x08
	.zero		1


	//   ....[6]....
        /*0118*/ 	.word	0x000002c0
        /*011c*/ 	.word	0x000000ff
        /*0120*/ 	.word	0x00000018
        /*0124*/ 	.short	0x0100
        /*0126*/ 	.byte	0x08
	.zero		1


	//   ....[7]....
        /*0128*/ 	.word	0x000002d0
        /*012c*/ 	.word	0x000000ff
        /*0130*/ 	.word	0x00000088
        /*0134*/ 	.short	0x0100
        /*0136*/ 	.byte	0x08
	.zero		1


	//   ....[8]....
        /*0138*/ 	.word	0x000002e0
        /*013c*/ 	.word	0x000000ff
        /*0140*/ 	.word	0x00000020
        /*0144*/ 	.short	0x0100
        /*0146*/ 	.byte	0x08
	.zero		1


	//   ....[9]....
        /*0148*/ 	.word	0x000002f0
        /*014c*/ 	.word	0x000000ff
        /*0150*/ 	.word	0x00000090
        /*0154*/ 	.short	0x0100
        /*0156*/ 	.byte	0x08
	.zero		1


	//   ....[10]....
        /*0158*/ 	.word	0x00000300
        /*015c*/ 	.word	0x000000ff
        /*0160*/ 	.word	0x00000028
        /*0164*/ 	.short	0x0100
        /*0166*/ 	.byte	0x08
	.zero		1


	//   ....[11]....
        /*0168*/ 	.word	0x00000310
        /*016c*/ 	.word	0x000000ff
        /*0170*/ 	.word	0x00000098
        /*0174*/ 	.short	0x0100
        /*0176*/ 	.byte	0x08
	.zero		1


	//   ....[12]....
        /*0178*/ 	.word	0x00000320
        /*017c*/ 	.word	0x000000ff
        /*0180*/ 	.word	0x00000030
        /*0184*/ 	.short	0x0100
        /*0186*/ 	.byte	0x08
	.zero		1


	//   ....[13]....
        /*0188*/ 	.word	0x00000330
        /*018c*/ 	.word	0x000000ff
        /*0190*/ 	.word	0x000000a0
        /*0194*/ 	.short	0x0100
        /*0196*/ 	.byte	0x08
	.zero		1


	//   ....[14]....
        /*0198*/ 	.word	0x00000340
        /*019c*/ 	.word	0x000000ff
        /*01a0*/ 	.word	0x00000038
        /*01a4*/ 	.short	0x0100
        /*01a6*/ 	.byte	0x08
	.zero		1


	//   ....[15]....
        /*01a8*/ 	.word	0x00000350
        /*01ac*/ 	.word	0x000000ff
        /*01b0*/ 	.word	0x000000a8
        /*01b4*/ 	.short	0x0100
        /*01b6*/ 	.byte	0x08
	.zero		1


	//   ....[16]....
        /*01b8*/ 	.word	0x00000360
        /*01bc*/ 	.word	0x000000ff
        /*01c0*/ 	.word	0x00000040
        /*01c4*/ 	.short	0x0100
        /*01c6*/ 	.byte	0x08
	.zero		1


	//   ....[17]....
        /*01c8*/ 	.word	0x00000370
        /*01cc*/ 	.word	0x000000ff
        /*01d0*/ 	.word	0x000000b0
        /*01d4*/ 	.short	0x0100
        /*01d6*/ 	.byte	0x08
	.zero		1


	//   ....[18]....
        /*01d8*/ 	.word	0x00000380
        /*01dc*/ 	.word	0x000000ff
        /*01e0*/ 	.word	0x00000048
        /*01e4*/ 	.short	0x0100
        /*01e6*/ 	.byte	0x08
	.zero		1


	//   ....[19]....
        /*01e8*/ 	.word	0x00000390
        /*01ec*/ 	.word	0x000000ff
        /*01f0*/ 	.word	0x000000b8
        /*01f4*/ 	.short	0x0100
        /*01f6*/ 	.byte	0x08
	.zero		1


	//   ....[20]....
        /*01f8*/ 	.word	0x000003a0
        /*01fc*/ 	.word	0x000000ff
        /*0200*/ 	.word	0x00000050
        /*0204*/ 	.short	0x0100
        /*0206*/ 	.byte	0x08
	.zero		1


	//   ....[21]....
        /*0208*/ 	.word	0x000003b0
        /*020c*/ 	.word	0x000000ff
        /*0210*/ 	.word	0x000000c0
        /*0214*/ 	.short	0x0100
        /*0216*/ 	.byte	0x08
	.zero		1


	//   ....[22]....
        /*0218*/ 	.word	0x000003c0
        /*021c*/ 	.word	0x000000ff
        /*0220*/ 	.word	0x00000058
        /*0224*/ 	.short	0x0100
        /*0226*/ 	.byte	0x08
	.zero		1


	//   ....[23]....
        /*0228*/ 	.word	0x000003d0
        /*022c*/ 	.word	0x000000ff
        /*0230*/ 	.word	0x000000c8
        /*0234*/ 	.short	0x0100
        /*0236*/ 	.byte	0x08
	.zero		1


	//   ....[24]....
        /*0238*/ 	.word	0x000003e0
        /*023c*/ 	.word	0x000000ff
        /*0240*/ 	.word	0x00000060
        /*0244*/ 	.short	0x0100
        /*0246*/ 	.byte	0x08
	.zero		1


	//   ....[25]....
        /*0248*/ 	.word	0x000003f0
        /*024c*/ 	.word	0x000000ff
        /*0250*/ 	.word	0x000000d0
        /*0254*/ 	.short	0x0100
        /*0256*/ 	.byte	0x08
	.zero		1


	//   ....[26]....
        /*0258*/ 	.word	0x00000400
        /*025c*/ 	.word	0x000000ff
        /*0260*/ 	.word	0x00000068
        /*0264*/ 	.short	0x0100
        /*0266*/ 	.byte	0x08
	.zero		1


	//   ....[27]....
        /*0268*/ 	.word	0x00000410
        /*026c*/ 	.word	0x000000ff
        /*0270*/ 	.word	0x000000d8
        /*0274*/ 	.short	0x0100
        /*0276*/ 	.byte	0x08
	.zero		1


	//   ....[28]....
        /*0278*/ 	.word	0x00000720
        /*027c*/ 	.word	0x000000ff
        /*0280*/ 	.word	0x00000110
        /*0284*/ 	.short	0x0100
        /*0286*/ 	.byte	0x08
	.zero		1


	//   ....[29]....
        /*0288*/ 	.word	0x00000790
        /*028c*/ 	.word	0x000000ff
        /*0290*/ 	.word	0x00000118
        /*0294*/ 	.short	0x0100
        /*0296*/ 	.byte	0x08
	.zero		1


	//   ....[30]....
        /*0298*/ 	.word	0x000007b0
        /*029c*/ 	.word	0x000000ff
        /*02a0*/ 	.word	0x000000f0
        /*02a4*/ 	.short	0x0100
        /*02a6*/ 	.byte	0x09
	.zero		1


	//   ....[31]....
        /*02a8*/ 	.word	0x000007c0
        /*02ac*/ 	.word	0x000000ff
        /*02b0*/ 	.word	0x000000f8
        /*02b4*/ 	.short	0x0100
        /*02b6*/ 	.byte	0x09
	.zero		1


	//   ....[32]....
        /*02b8*/ 	.word	0x000007d0
        /*02bc*/ 	.word	0x000000ff
        /*02c0*/ 	.word	0x00000100
        /*02c4*/ 	.short	0x0100
        /*02c6*/ 	.byte	0x09
	.zero		1


	//   ....[33]....
        /*02c8*/ 	.word	0x000007e0
        /*02cc*/ 	.word	0x000000ff
        /*02d0*/ 	.word	0x00000108
        /*02d4*/ 	.short	0x0100
        /*02d6*/ 	.byte	0x09
	.zero		1


	//   ....[34]....
        /*02d8*/ 	.word	0x00001650
        /*02dc*/ 	.word	0x0000003d
        /*02e0*/ 	.word	0x00000000
        /*02e4*/ 	.short	0x010a
        /*02e6*/ 	.byte	0x2a
	.zero		1


	//   ....[35]....
        /*02e8*/ 	.word	0x000017f0
        /*02ec*/ 	.word	0x00000003
        /*02f0*/ 	.word	0x00000000
        /*02f4*/ 	.short	0x010a
        /*02f6*/ 	.byte	0x3f
	.zero		1


	//   ....[36]....
        /*02f8*/ 	.word	0x00001830
        /*02fc*/ 	.word	0x00000003
        /*0300*/ 	.word	0x00000000
        /*0304*/ 	.short	0x010a
        /*0306*/ 	.byte	0x3f
	.zero		1


	//   ....[37]....
        /*0308*/ 	.word	0x00001b30
        /*030c*/ 	.word	0x000000ff
        /*0310*/ 	.word	0x00000000
        /*0314*/ 	.short	0x010a
        /*0316*/ 	.byte	0x04
	.zero		1


	//   ....[38]....
        /*0318*/ 	.word	0x00001b70
        /*031c*/ 	.word	0x000000ff
        /*0320*/ 	.word	0x00000000
        /*0324*/ 	.short	0x010a
        /*0326*/ 	.byte	0x04
	.zero		1


	//   ....[39]....
        /*0328*/ 	.word	0x00001dd0
        /*032c*/ 	.word	0x000000ff
        /*0330*/ 	.word	0x00000000
        /*0334*/ 	.short	0x0101
        /*0336*/ 	.byte	0x04
	.zero		1


	//   ....[40]....
        /*0338*/ 	.word	0x00001ec0
        /*033c*/ 	.word	0x0000003e
        /*0340*/ 	.word	0x00000000
        /*0344*/ 	.short	0x0101
        /*0346*/ 	.byte	0x2f
	.zero		1


	//   ....[41]....
        /*0348*/ 	.word	0x00001fa0
        /*034c*/ 	.word	0x000000ff
        /*0350*/ 	.word	0x00000000
        /*0354*/ 	.short	0x0101
        /*0356*/ 	.byte	0x06
	.zero		1


	//   ....[42]....
        /*0358*/ 	.word	0x00002050
        /*035c*/ 	.word	0x0000003d
        /*0360*/ 	.word	0x00000010
        /*0364*/ 	.short	0x010a
        /*0366*/ 	.byte	0x2a
	.zero		1


	//   ....[43]....
        /*0368*/ 	.word	0x000044a0
        /*036c*/ 	.word	0x00000040
        /*0370*/ 	.word	0x00000000
        /*0374*/ 	.short	0x0101
        /*0376*/ 	.byte	0x2f
	.zero		1


	//   ....[44]....
        /*0378*/ 	.word	0x00004e00
        /*037c*/ 	.word	0x0000000a
        /*0380*/ 	.word	0x00000070
        /*0384*/ 	.short	0x010a
        /*0386*/ 	.byte	0x3f
	.zero		1


	//   ....[45]....
        /*0388*/ 	.word	0x00005180
        /*038c*/ 	.word	0x00000008
        /*0390*/ 	.word	0x00000118
        /*0394*/ 	.short	0x0101
        /*0396*/ 	.byte	0x3f
	.zero		1


	//   ....[46]....
        /*0398*/ 	.word	0x00005910
        /*039c*/ 	.word	0x00000009
        /*03a0*/ 	.word	0x00000000
        /*03a4*/ 	.short	0x010a
        /*03a6*/ 	.byte	0x3f
	.zero		1


	//   ....[47]....
        /*03a8*/ 	.word	0x00005990
        /*03ac*/ 	.word	0x00000008
        /*03b0*/ 	.word	0x00000000
        /*03b4*/ 	.short	0x010a
        /*03b6*/ 	.byte	0x3f
	.zero		1


	//   ....[48]....
        /*03b8*/ 	.word	0x00005a20
        /*03bc*/ 	.word	0x00000009
        /*03c0*/ 	.word	0x00000000
        /*03c4*/ 	.short	0x010a
        /*03c6*/ 	.byte	0x3f
	.zero		1


	//   ....[49]....
        /*03c8*/ 	.word	0x00005ab0
        /*03cc*/ 	.word	0x00000008
        /*03d0*/ 	.word	0x00000000
        /*03d4*/ 	.short	0x010a
        /*03d6*/ 	.byte	0x3f
	.zero		1


	//   ....[50]....
        /*03d8*/ 	.word	0x00005b40
        /*03dc*/ 	.word	0x00000009
        /*03e0*/ 	.word	0x00000000
        /*03e4*/ 	.short	0x010a
        /*03e6*/ 	.byte	0x3f
	.zero		1


	//   ....[51]....
        /*03e8*/ 	.word	0x00005bd0
        /*03ec*/ 	.word	0x00000008
        /*03f0*/ 	.word	0x00000000
        /*03f4*/ 	.short	0x010a
        /*03f6*/ 	.byte	0x3f
	.zero		1


	//   ....[52]....
        /*03f8*/ 	.word	0x00005c60
        /*03fc*/ 	.word	0x00000009
        /*0400*/ 	.word	0x00000000
        /*0404*/ 	.short	0x010a
        /*0406*/ 	.byte	0x3f
	.zero		1


	//   ....[53]....
        /*0408*/ 	.word	0x00005cf0
        /*040c*/ 	.word	0x00000008
        /*0410*/ 	.word	0x00000000
        /*0414*/ 	.short	0x010a
        /*0416*/ 	.byte	0x3f
	.zero		1


	//   ....[54]....
        /*0418*/ 	.word	0x00005d80
        /*041c*/ 	.word	0x00000009
        /*0420*/ 	.word	0x00000000
        /*0424*/ 	.short	0x010a
        /*0426*/ 	.byte	0x3f
	.zero		1


	//   ....[55]....
        /*0428*/ 	.word	0x00005e10
        /*042c*/ 	.word	0x00000008
        /*0430*/ 	.word	0x00000000
        /*0434*/ 	.short	0x010a
        /*0436*/ 	.byte	0x3f
	.zero		1


	//   ....[56]....
        /*0438*/ 	.word	0x00005ea0
        /*043c*/ 	.word	0x00000009
        /*0440*/ 	.word	0x00000000
        /*0444*/ 	.short	0x010a
        /*0446*/ 	.byte	0x3f
	.zero		1


	//   ....[57]....
        /*0448*/ 	.word	0x00005f30
        /*044c*/ 	.word	0x00000008
        /*0450*/ 	.word	0x00000000
        /*0454*/ 	.short	0x010a
        /*0456*/ 	.byte	0x3f
	.zero		1


	//   ....[58]....
        /*0458*/ 	.word	0x00005fc0
        /*045c*/ 	.word	0x0000000b
        /*0460*/ 	.word	0x00000000
        /*0464*/ 	.short	0x010a
        /*0466*/ 	.byte	0x3f
	.zero		1


	//   ....[59]....
        /*0468*/ 	.word	0x00006050
        /*046c*/ 	.word	0x00000003
        /*0470*/ 	.word	0x00000000
        /*0474*/ 	.short	0x010a
        /*0476*/ 	.byte	0x3f
	.zero		1


	//   ....[60]....
        /*0478*/ 	.word	0x000060b0
        /*047c*/ 	.word	0x0000003f
        /*0480*/ 	.word	0x00000000
        /*0484*/ 	.short	0x010a
        /*0486*/ 	.byte	0x3f
	.zero		1


	//   ....[61]....
        /*0488*/ 	.word	0x00006100
        /*048c*/ 	.word	0x00000003
        /*0490*/ 	.word	0x00000000
        /*0494*/ 	.short	0x010a
        /*0496*/ 	.byte	0x3f
	.zero		1


	//   ....[62]....
        /*0498*/ 	.word	0x00006160
        /*049c*/ 	.word	0x00000004
        /*04a0*/ 	.word	0x00000000
        /*04a4*/ 	.short	0x010a
        /*04a6*/ 	.byte	0x3f
	.zero		1


	//   ....[63]....
        /*04a8*/ 	.word	0x000061b0
        /*04ac*/ 	.word	0x0000003f
        /*04b0*/ 	.word	0x00000010
        /*04b4*/ 	.short	0x010a
        /*04b6*/ 	.byte	0x3f
	.zero		1


	//   ....[64]....
        /*04b8*/ 	.word	0x00006280
        /*04bc*/ 	.word	0x0000000a
        /*04c0*/ 	.word	0x00000070
        /*04c4*/ 	.short	0x010a
        /*04c6*/ 	.byte	0x3f
	.zero		1


	//   ....[65]....
        /*04c8*/ 	.word	0x00006350
        /*04cc*/ 	.word	0x00000009
        /*04d0*/ 	.word	0x00000000
        /*04d4*/ 	.short	0x010a
        /*04d6*/ 	.byte	0x3f
	.zero		1


	//   ....[66]....
        /*04d8*/ 	.word	0x000063a0
        /*04dc*/ 	.word	0x00000008
        /*04e0*/ 	.word	0x00000000
        /*04e4*/ 	.short	0x010a
        /*04e6*/ 	.byte	0x3f
	.zero		1


	//   ....[67]....
        /*04e8*/ 	.word	0x000063f0
        /*04ec*/ 	.word	0x00000009
        /*04f0*/ 	.word	0x00000000
        /*04f4*/ 	.short	0x010a
        /*04f6*/ 	.byte	0x3f
	.zero		1


	//   ....[68]....
        /*04f8*/ 	.word	0x00006440
        /*04fc*/ 	.word	0x00000008
        /*0500*/ 	.word	0x00000000
        /*0504*/ 	.short	0x010a
        /*0506*/ 	.byte	0x3f
	.zero		1


	//   ....[69]....
        /*0508*/ 	.word	0x00006490
        /*050c*/ 	.word	0x00000009
        /*0510*/ 	.word	0x00000000
        /*0514*/ 	.short	0x010a
        /*0516*/ 	.byte	0x3f
	.zero		1


	//   ....[70]....
        /*0518*/ 	.word	0x000064e0
        /*051c*/ 	.word	0x00000008
        /*0520*/ 	.word	0x00000000
        /*0524*/ 	.short	0x010a
        /*0526*/ 	.byte	0x3f
	.zero		1


	//   ....[71]....
        /*0528*/ 	.word	0x00006530
        /*052c*/ 	.word	0x00000009
        /*0530*/ 	.word	0x00000000
        /*0534*/ 	.short	0x010a
        /*0536*/ 	.byte	0x3f
	.zero		1


	//   ....[72]....
        /*0538*/ 	.word	0x00006580
        /*053c*/ 	.word	0x00000008
        /*0540*/ 	.word	0x00000000
        /*0544*/ 	.short	0x010a
        /*0546*/ 	.byte	0x3f
	.zero		1


	//   ....[73]....
        /*0548*/ 	.word	0x000065d0
        /*054c*/ 	.word	0x00000009
        /*0550*/ 	.word	0x00000000
        /*0554*/ 	.short	0x010a
        /*0556*/ 	.byte	0x3f
	.zero		1


	//   ....[74]....
        /*0558*/ 	.word	0x00006620
        /*055c*/ 	.word	0x00000008
        /*0560*/ 	.word	0x00000000
        /*0564*/ 	.short	0x010a
        /*0566*/ 	.byte	0x3f
	.zero		1


	//   ....[75]....
        /*0568*/ 	.word	0x00006670
        /*056c*/ 	.word	0x00000009
        /*0570*/ 	.word	0x00000000
        /*0574*/ 	.short	0x010a
        /*0576*/ 	.byte	0x3f
	.zero		1


	//   ....[76]....
        /*0578*/ 	.word	0x000066c0
        /*057c*/ 	.word	0x00000008
        /*0580*/ 	.word	0x00000000
        /*0584*/ 	.short	0x010a
        /*0586*/ 	.byte	0x3f
	.zero		1


	//   ....[77]....
        /*0588*/ 	.word	0x00006710
        /*058c*/ 	.word	0x0000000b
        /*0590*/ 	.word	0x00000000
        /*0594*/ 	.short	0x010a
        /*0596*/ 	.byte	0x3f
	.zero		1


	//----- nvinfo : EIATTR_NUM_MBARRIERS
	.align		4
.L_37:
        /*0598*/ 	.byte	0x03, 0x38
        /*059a*/ 	.short	0x0022


	//----- nvinfo : EIATTR_EXIT_INSTR_OFFSETS
	.align		4
        /*059c*/ 	.byte	0x04, 0x1c
        /*059e*/ 	.short	(.L_39 - .L_38)


	//   ....[0]....
.L_38:
        /*05a0*/ 	.word	0x00001300


	//   ....[1]....
        /*05a4*/ 	.word	0x00001360


	//   ....[2]....
        /*05a8*/ 	.word	0x00004b30


	//   ....[3]....
        /*05ac*/ 	.word	0x00004b60


	//   ....[4]....
        /*05b0*/ 	.word	0x000060a0


	//----- nvinfo : EIATTR_MAX_THREADS
	.align		4
.L_39:
        /*05b4*/ 	.byte	0x04, 0x05
        /*05b6*/ 	.short	(.L_41 - .L_40)
.L_40:
        /*05b8*/ 	.word	0x00000180
        /*05bc*/ 	.word	0x00000001
        /*05c0*/ 	.word	0x00000001


	//----- nvinfo : EIATTR_CRS_STACK_SIZE
	.align		4
.L_41:
        /*05c4*/ 	.byte	0x04, 0x1e
        /*05c6*/ 	.short	(.L_43 - .L_42)
.L_42:
        /*05c8*/ 	.word	0x00000000


	//----- nvinfo : EIATTR_CBANK_PARAM_SIZE
	.align		4
.L_43:
        /*05cc*/ 	.byte	0x03, 0x19
        /*05ce*/ 	.short	0x0470


	//----- nvinfo : EIATTR_PARAM_CBANK
	.align		4
        /*05d0*/ 	.byte	0x04, 0x0a
        /*05d2*/ 	.short	(.L_45 - .L_44)
	.align		4
.L_44:
        /*05d4*/ 	.word	index@(.nv.constant0._ZN7cutlass13device_kernelINS_4gemm6kernel13GemmUniversalIN4cute5tupleIJiiiiEEENS1_10collective13CollectiveMmaINS1_34MainloopSm90TmaGmmaWarpSpecializedILi14ENS5_IJNS4_1CILi1EEESB_SB_EEENS1_32KernelTmaWarpSpecializedPingpongEEENS5_IJNSA_ILi64EEESF_SF_EEENS_10bfloat16_tENS5_IJlSB_lEEESH_NS5_IJSB_llEEENS4_8TiledMMAINS4_8MMA_AtomIJNS4_4SM904GMMA27MMA_64x64x16_F32BF16BF16_SSILNSN_5MajorE0ELSP_1ELNSN_7ScaleInE1ELSQ_1EEEEEENS4_6LayoutISC_NS5_IJNSA_ILi0EEESU_SU_EEEEENS5_IJNS4_10UnderscoreESX_SX_EEEEENS4_13SM90_TMA_LOADENS4_14ComposedLayoutINS4_7SwizzleILi3ELi4ELi3EEENS4_18smem_ptr_flag_bitsILi16EEENST_INS5_IJNSA_ILi8EEESF_EEENS5_IJSF_SB_EEEEEEEvNS4_8identityES10_NS11_IS13_S15_NST_INS5_IJSF_S16_EEENS5_IJSB_SF_EEEEEEEvS1B_EENS_8epilogue10collective6detail29Sm90TmaWarpSpecializedAdapterINS1I_15DefaultEpilogueISH_SI_SI_NS1H_6thread17LinearCombinationISH_Li1EffLNS1M_9ScaleType4KindE0ELNS_15FloatRoundStyleE2ESH_EENS1_15EpilogueDefaultEEEEEvvEEEEvNT_6ParamsE)
        /*05d8*/ 	.short	0x0210
        /*05da*/ 	.short	0x0470


	//----- nvinfo : EIATTR_SW_WAR
	.align		4
.L_45:
        /*05dc*/ 	.byte	0x04, 0x36
        /*05de*/ 	.short	(.L_47 - .L_46)
.L_46:
        /*05e0*/ 	.word	0x00000008
.L_47:


//--------------------- .nv.callgraph             --------------------------
	.section	.nv.callgraph,"",@"SHT_CUDA_CALLGRAPH"
	.align	4
	.sectionentsize	8
	.align		4
        /*0000*/ 	.word	0x00000000
	.align		4
        /*0004*/ 	.word	0xffffffff
	.align		4
        /*0008*/ 	.word	index@(_ZN7cutlass13device_kernelINS_4gemm6kernel13GemmUniversalIN4cute5tupleIJiiiiEEENS1_10collective13CollectiveMmaINS1_34MainloopSm90TmaGmmaWarpSpecializedILi14ENS5_IJNS4_1CILi1EEESB_SB_EEENS1_32KernelTmaWarpSpecializedPingpongEEENS5_IJNSA_ILi64EEESF_SF_EEENS_10bfloat16_tENS5_IJlSB_lEEESH_NS5_IJSB_llEEENS4_8TiledMMAINS4_8MMA_AtomIJNS4_4SM904GMMA27MMA_64x64x16_F32BF16BF16_SSILNSN_5MajorE0ELSP_1ELNSN_7ScaleInE1ELSQ_1EEEEEENS4_6LayoutISC_NS5_IJNSA_ILi0EEESU_SU_EEEEENS5_IJNS4_10UnderscoreESX_SX_EEEEENS4_13SM90_TMA_LOADENS4_14ComposedLayoutINS4_7SwizzleILi3ELi4ELi3EEENS4_18smem_ptr_flag_bitsILi16EEENST_INS5_IJNSA_ILi8EEESF_EEENS5_IJSF_SB_EEEEEEEvNS4_8identityES10_NS11_IS13_S15_NST_INS5_IJSF_S16_EEENS5_IJSB_SF_EEEEEEEvS1B_EENS_8epilogue10collective6detail29Sm90TmaWarpSpecializedAdapterINS1I_15DefaultEpilogueISH_SI_SI_NS1H_6thread17LinearCombinationISH_Li1EffLNS1M_9ScaleType4KindE0ELNS_15FloatRoundStyleE2ESH_EENS1_15EpilogueDefaultEEEEEvvEEEEvNT_6ParamsE)
	.align		4
        /*000c*/ 	.word	index@(__assertfail)
	.align		4
        /*0010*/ 	.word	0x00000000
	.align		4
        /*0014*/ 	.word	0xfffffffe
	.align		4
        /*0018*/ 	.word	0x00000000
	.align		4
        /*001c*/ 	.word	0xfffffffd
	.align		4
        /*0020*/ 	.word	0x00000000
	.align		4
        /*0024*/ 	.word	0xfffffffc


//--------------------- .nv.constant4             --------------------------
	.section	.nv.constant4,"a",@progbits
	.align	8
	.align		8
.nv.constant4:
        /*0000*/ 	.dword	__assertfail
	.align		8
        /*0008*/ 	.dword	__unnamed_1
	.align		8
        /*0010*/ 	.dword	_ZN40_INTERNAL_0744edcf_4_k_cu_7d99ed47_164074cuda3std3__45__cpo5beginE
	.align		8
        /*0018*/ 	.dword	_ZN40_INTERNAL_0744edcf_4_k_cu_7d99ed47_164074cuda3std3__45__cpo3endE
	.align		8
        /*0020*/ 	.dword	_ZN40_INTERNAL_0744edcf_4_k_cu_7d99ed47_164074cuda3std3__45__cpo6cbeginE
	.align		8
        /*0028*/ 	.dword	_ZN40_INTERNAL_0744edcf_4_k_cu_7d99ed47_164074cuda3std3__45__cpo4cendE
	.align		8
        /*0030*/ 	.dword	_ZN40_INTERNAL_0744edcf_4_k_cu_7d99ed47_164074cuda3std3__442_GLOBAL__N__0744edcf_4_k_cu_7d99ed47_164076ignoreE
	.align		8
        /*0038*/ 	.dword	_ZN40_INTERNAL_0744edcf_4_k_cu_7d99ed47_164074cuda3std3__419piecewise_constructE
	.align		8
        /*0040*/ 	.dword	_ZN40_INTERNAL_0744edcf_4_k_cu_7d99ed47_164074cuda3std3__48in_placeE
	.align		8
        /*0048*/ 	.dword	_ZN40_INTERNAL_0744edcf_4_k_cu_7d99ed47_164074cuda3std6ranges3__45__cpo4swapE
	.align		8
        /*0050*/ 	.dword	_ZN40_INTERNAL_0744edcf_4_k_cu_7d99ed47_164074cuda3std6ranges3__45__cpo9iter_moveE
	.align		8
        /*0058*/ 	.dword	_ZN40_INTERNAL_0744edcf_4_k_cu_7d99ed47_164074cute7productE
	.align		8
        /*0060*/ 	.dword	_ZN40_INTERNAL_0744edcf_4_k_cu_7d99ed47_164074cute1_E
	.align		8
        /*0068*/ 	.dword	$str$22
	.align		8
        /*0070*/ 	.dword	$str$23


//--------------------- .text._ZN7cutlass13device_kernelINS_4gemm6kernel13GemmUniversalIN4cute5tupleIJiiiiEEENS1_10collective13CollectiveMmaINS1_34MainloopSm90TmaGmmaWarpSpecializedILi14ENS5_IJNS4_1CILi1EEESB_SB_EEENS1_32KernelTmaWarpSpecializedPingpongEEENS5_IJNSA_ILi64EEESF_SF_EEENS_10bfloat16_tENS5_IJlSB_lEEESH_NS5_IJSB_llEEENS4_8TiledMMAINS4_8MMA_AtomIJNS4_4SM904GMMA27MMA_64x64x16_F32BF16BF16_SSILNSN_5MajorE0ELSP_1ELNSN_7ScaleInE1ELSQ_1EEEEEENS4_6LayoutISC_NS5_IJNSA_ILi0EEESU_SU_EEEEENS5_IJNS4_10UnderscoreESX_SX_EEEEENS4_13SM90_TMA_LOADENS4_14ComposedLayoutINS4_7SwizzleILi3ELi4ELi3EEENS4_18smem_ptr_flag_bitsILi16EEENST_INS5_IJNSA_ILi8EEESF_EEENS5_IJSF_SB_EEEEEEEvNS4_8identityES10_NS11_IS13_S15_NST_INS5_IJSF_S16_EEENS5_IJSB_SF_EEEEEEEvS1B_EENS_8epilogue10collective6detail29Sm90TmaWarpSpecializedAdapterINS1I_15DefaultEpilogueISH_SI_SI_NS1H_6thread17LinearCombinationISH_Li1EffLNS1M_9ScaleType4KindE0ELNS_15FloatRoundStyleE2ESH_EENS1_15EpilogueDefaultEEEEEvvEEEEvNT_6ParamsE --------------------------
	.section	.text._ZN7cutlass13device_kernelINS_4gemm6kernel13GemmUniversalIN4cute5tupleIJiiiiEEENS1_10collective13CollectiveMmaINS1_34MainloopSm90TmaGmmaWarpSpecializedILi14ENS5_IJNS4_1CILi1EEESB_SB_EEENS1_32KernelTmaWarpSpecializedPingpongEEENS5_IJNSA_ILi64EEESF_SF_EEENS_10bfloat16_tENS5_IJlSB_lEEESH_NS5_IJSB_llEEENS4_8TiledMMAINS4_8MMA_AtomIJNS4_4SM904GMMA27MMA_64x64x16_F32BF16BF16_SSILNSN_5MajorE0ELSP_1ELNSN_7ScaleInE1ELSQ_1EEEEEENS4_6LayoutISC_NS5_IJNSA_ILi0EEESU_SU_EEEEENS5_IJNS4_10UnderscoreESX_SX_EEEEENS4_13SM90_TMA_LOADENS4_14ComposedLayoutINS4_7SwizzleILi3ELi4ELi3EEENS4_18smem_ptr_flag_bitsILi16EEENST_INS5_IJNSA_ILi8EEESF_EEENS5_IJSF_SB_EEEEEEEvNS4_8identityES10_NS11_IS13_S15_NST_INS5_IJSF_S16_EEENS5_IJSB_SF_EEEEEEEvS1B_EENS_8epilogue10collective6detail29Sm90TmaWarpSpecializedAdapterINS1I_15DefaultEpilogueISH_SI_SI_NS1H_6thread17LinearCombinationISH_Li1EffLNS1M_9ScaleType4KindE0ELNS_15FloatRoundStyleE2ESH_EENS1_15EpilogueDefaultEEEEEvvEEEEvNT_6ParamsE,"ax",@progbits
	.align	128
.text._ZN7cutlass13device_kernelINS_4gemm6kernel13GemmUniversalIN4cute5tupleIJiiiiEEENS1_10collective13CollectiveMmaINS1_34MainloopSm90TmaGmmaWarpSpecializedILi14ENS5_IJNS4_1CILi1EEESB_SB_EEENS1_32KernelTmaWarpSpecializedPingpongEEENS5_IJNSA_ILi64EEESF_SF_EEENS_10bfloat16_tENS5_IJlSB_lEEESH_NS5_IJSB_llEEENS4_8TiledMMAINS4_8MMA_AtomIJNS4_4SM904GMMA27MMA_64x64x16_F32BF16BF16_SSILNSN_5MajorE0ELSP_1ELNSN_7ScaleInE1ELSQ_1EEEEEENS4_6LayoutISC_NS5_IJNSA_ILi0EEESU_SU_EEEEENS5_IJNS4_10UnderscoreESX_SX_EEEEENS4_13SM90_TMA_LOADENS4_14ComposedLayoutINS4_7SwizzleILi3ELi4ELi3EEENS4_18smem_ptr_flag_bitsILi16EEENST_INS5_IJNSA_ILi8EEESF_EEENS5_IJSF_SB_EEEEEEEvNS4_8identityES10_NS11_IS13_S15_NST_INS5_IJSF_S16_EEENS5_IJSB_SF_EEEEEEEvS1B_EENS_8epilogue10collective6detail29Sm90TmaWarpSpecializedAdapterINS1I_15DefaultEpilogueISH_SI_SI_NS1H_6thread17LinearCombinationISH_Li1EffLNS1M_9ScaleType4KindE0ELNS_15FloatRoundStyleE2ESH_EENS1_15EpilogueDefaultEEEEEvvEEEEvNT_6ParamsE:
        .type           _ZN7cutlass13device_kernelINS_4gemm6kernel13GemmUniversalIN4cute5tupleIJiiiiEEENS1_10collective13CollectiveMmaINS1_34MainloopSm90TmaGmmaWarpSpecializedILi14ENS5_IJNS4_1CILi1EEESB_SB_EEENS1_32KernelTmaWarpSpecializedPingpongEEENS5_IJNSA_ILi64EEESF_SF_EEENS_10bfloat16_tENS5_IJlSB_lEEESH_NS5_IJSB_llEEENS4_8TiledMMAINS4_8MMA_AtomIJNS4_4SM904GMMA27MMA_64x64x16_F32BF16BF16_SSILNSN_5MajorE0ELSP_1ELNSN_7ScaleInE1ELSQ_1EEEEEENS4_6LayoutISC_NS5_IJNSA_ILi0EEESU_SU_EEEEENS5_IJNS4_10UnderscoreESX_SX_EEEEENS4_13SM90_TMA_LOADENS4_14ComposedLayoutINS4_7SwizzleILi3ELi4ELi3EEENS4_18smem_ptr_flag_bitsILi16EEENST_INS5_IJNSA_ILi8EEESF_EEENS5_IJSF_SB_EEEEEEEvNS4_8identityES10_NS11_IS13_S15_NST_INS5_IJSF_S16_EEENS5_IJSB_SF_EEEEEEEvS1B_EENS_8epilogue10collective6detail29Sm90TmaWarpSpecializedAdapterINS1I_15DefaultEpilogueISH_SI_SI_NS1H_6thread17LinearCombinationISH_Li1EffLNS1M_9ScaleType4KindE0ELNS_15FloatRoundStyleE2ESH_EENS1_15EpilogueDefaultEEEEEvvEEEEvNT_6ParamsE,@function
        .size           _ZN7cutlass13device_kernelINS_4gemm6kernel13GemmUniversalIN4cute5tupleIJiiiiEEENS1_10collective13CollectiveMmaINS1_34MainloopSm90TmaGmmaWarpSpecializedILi14ENS5_IJNS4_1CILi1EEESB_SB_EEENS1_32KernelTmaWarpSpecializedPingpongEEENS5_IJNSA_ILi64EEESF_SF_EEENS_10bfloat16_tENS5_IJlSB_lEEESH_NS5_IJSB_llEEENS4_8TiledMMAINS4_8MMA_AtomIJNS4_4SM904GMMA27MMA_64x64x16_F32BF16BF16_SSILNSN_5MajorE0ELSP_1ELNSN_7ScaleInE1ELSQ_1EEEEEENS4_6LayoutISC_NS5_IJNSA_ILi0EEESU_SU_EEEEENS5_IJNS4_10UnderscoreESX_SX_EEEEENS4_13SM90_TMA_LOADENS4_14ComposedLayoutINS4_7SwizzleILi3ELi4ELi3EEENS4_18smem_ptr_flag_bitsILi16EEENST_INS5_IJNSA_ILi8EEESF_EEENS5_IJSF_SB_EEEEEEEvNS4_8identityES10_NS11_IS13_S15_NST_INS5_IJSF_S16_EEENS5_IJSB_SF_EEEEEEEvS1B_EENS_8epilogue10collective6detail29Sm90TmaWarpSpecializedAdapterINS1I_15DefaultEpilogueISH_SI_SI_NS1H_6thread17LinearCombinationISH_Li1EffLNS1M_9ScaleType4KindE0ELNS_15FloatRoundStyleE2ESH_EENS1_15EpilogueDefaultEEEEEvvEEEEvNT_6ParamsE,(.L_x_154 - _ZN7cutlass13device_kernelINS_4gemm6kernel13GemmUniversalIN4cute5tupleIJiiiiEEENS1_10collective13CollectiveMmaINS1_34MainloopSm90TmaGmmaWarpSpecializedILi14ENS5_IJNS4_1CILi1EEESB_SB_EEENS1_32KernelTmaWarpSpecializedPingpongEEENS5_IJNSA_ILi64EEESF_SF_EEENS_10bfloat16_tENS5_IJlSB_lEEESH_NS5_IJSB_llEEENS4_8TiledMMAINS4_8MMA_AtomIJNS4_4SM904GMMA27MMA_64x64x16_F32BF16BF16_SSILNSN_5MajorE0ELSP_1ELNSN_7ScaleInE1ELSQ_1EEEEEENS4_6LayoutISC_NS5_IJNSA_ILi0EEESU_SU_EEEEENS5_IJNS4_10UnderscoreESX_SX_EEEEENS4_13SM90_TMA_LOADENS4_14ComposedLayoutINS4_7SwizzleILi3ELi4ELi3EEENS4_18smem_ptr_flag_bitsILi16EEENST_INS5_IJNSA_ILi8EEESF_EEENS5_IJSF_SB_EEEEEEEvNS4_8identityES10_NS11_IS13_S15_NST_INS5_IJSF_S16_EEENS5_IJSB_SF_EEEEEEEvS1B_EENS_8epilogue10collective6detail29Sm90TmaWarpSpecializedAdapterINS1I_15DefaultEpilogueISH_SI_SI_NS1H_6thread17LinearCombinationISH_Li1EffLNS1M_9ScaleType4KindE0ELNS_15FloatRoundStyleE2ESH_EENS1_15EpilogueDefaultEEEEEvvEEEEvNT_6ParamsE)
        .other          _ZN7cutlass13device_kernelINS_4gemm6kernel13GemmUniversalIN4cute5tupleIJiiiiEEENS1_10collective13CollectiveMmaINS1_34MainloopSm90TmaGmmaWarpSpecializedILi14ENS5_IJNS4_1CILi1EEESB_SB_EEENS1_32KernelTmaWarpSpecializedPingpongEEENS5_IJNSA_ILi64EEESF_SF_EEENS_10bfloat16_tENS5_IJlSB_lEEESH_NS5_IJSB_llEEENS4_8TiledMMAINS4_8MMA_AtomIJNS4_4SM904GMMA27MMA_64x64x16_F32BF16BF16_SSILNSN_5MajorE0ELSP_1ELNSN_7ScaleInE1ELSQ_1EEEEEENS4_6LayoutISC_NS5_IJNSA_ILi0EEESU_SU_EEEEENS5_IJNS4_10UnderscoreESX_SX_EEEEENS4_13SM90_TMA_LOADENS4_14ComposedLayoutINS4_7SwizzleILi3ELi4ELi3EEENS4_18smem_ptr_flag_bitsILi16EEENST_INS5_IJNSA_ILi8EEESF_EEENS5_IJSF_SB_EEEEEEEvNS4_8identityES10_NS11_IS13_S15_NST_INS5_IJSF_S16_EEENS5_IJSB_SF_EEEEEEEvS1B_EENS_8epilogue10collective6detail29Sm90TmaWarpSpecializedAdapterINS1I_15DefaultEpilogueISH_SI_SI_NS1H_6thread17LinearCombinationISH_Li1EffLNS1M_9ScaleType4KindE0ELNS_15FloatRoundStyleE2ESH_EENS1_15EpilogueDefaultEEEEEvvEEEEvNT_6ParamsE,@"STO_CUDA_ENTRY STV_DEFAULT"
_ZN7cutlass13device_kernelINS_4gemm6kernel13GemmUniversalIN4cute5tupleIJiiiiEEENS1_10collective13CollectiveMmaINS1_34MainloopSm90TmaGmmaWarpSpecializedILi14ENS5_IJNS4_1CILi1EEESB_SB_EEENS1_32KernelTmaWarpSpecializedPingpongEEENS5_IJNSA_ILi64EEESF_SF_EEENS_10bfloat16_tENS5_IJlSB_lEEESH_NS5_IJSB_llEEENS4_8TiledMMAINS4_8MMA_AtomIJNS4_4SM904GMMA27MMA_64x64x16_F32BF16BF16_SSILNSN_5MajorE0ELSP_1ELNSN_7ScaleInE1ELSQ_1EEEEEENS4_6LayoutISC_NS5_IJNSA_ILi0EEESU_SU_EEEEENS5_IJNS4_10UnderscoreESX_SX_EEEEENS4_13SM90_TMA_LOADENS4_14ComposedLayoutINS4_7SwizzleILi3ELi4ELi3EEENS4_18smem_ptr_flag_bitsILi16EEENST_INS5_IJNSA_ILi8EEESF_EEENS5_IJSF_SB_EEEEEEEvNS4_8identityES10_NS11_IS13_S15_NST_INS5_IJSF_S16_EEENS5_IJSB_SF_EEEEEEEvS1B_EENS_8epilogue10collective6detail29Sm90TmaWarpSpecializedAdapterINS1I_15DefaultEpilogueISH_SI_SI_NS1H_6thread17LinearCombinationISH_Li1EffLNS1M_9ScaleType4KindE0ELNS_15FloatRoundStyleE2ESH_EENS1_15EpilogueDefaultEEEEEvvEEEEvNT_6ParamsE:
[----:B------:R-:W0:Y:S02]  /*0000*/  LDC R1, c[0x0][0x28] ;  /* 0x00000a00ff017b82 */ /* 0x000e240000000800 */
[----:B0-----:R-:W-:Y:S01]  /*0010*/  VIADD R1, R1, 0xfffffff8 ;  /* 0xfffffff801017836 */ /* 0x001fe20000000000 */
[----:B------:R-:W0:Y:S01]  /*0020*/  S2R R4, SR_TID.X ;  /* 0x0000000000047919 */ /* 0x000e220000002100 */
[----:B------:R-:W-:Y:S01]  /*0030*/  ELECT P0, URZ, PT ;  /* 0x00000000003f782f */ /* 0x000fe20003800000 */
[----:B------:R-:W-:Y:S01]  /*0040*/  BSSY B0, `(.L_x_0) ;  /* 0x000000f000007945 */ /* 0x000fe20003800000 */
[--C-:B0-----:R-:W-:Y:S02]  /*0050*/  SHF.R.U32.HI R0, RZ, 0x5, R4.reuse ;  /* 0x00000005ff007819 */ /* 0x101fe40000011604 */
[----:B------:R-:W-:-:S03]  /*0060*/  SHF.R.U32.HI R5, RZ, 0x7, R4 ;  /* 0x00000007ff057819 */ /* 0x000fc60000011604 */
[----:B------:R-:W0:Y:S04]  /*0070*/  SHFL.IDX PT, R2, R0, RZ, 0x1f ;  /* 0x00001fff00027589 */ /* 0x000e2800000e0000 */
[----:B------:R1:W2:Y:S01]  /*0080*/  SHFL.IDX PT, R8, R5, RZ, 0x1f ;  /* 0x00001fff05087589 */ /* 0x0002a200000e0000 */
[----:B0-----:R-:W-:-:S13]  /*0090*/  ISETP.NE.OR P0, PT, R2, RZ, !P0 ;  /* 0x000000ff0200720c */ /* 0x001fda0004705670 */
[----:B-12---:R-:W-:Y:S05]  /*00a0*/  @P0 BRA `(.L_x_1) ;  /* 0x0000000000200947 */ /* 0x006fea0003800000 */
[----:B------:R-:W-:Y:S02]  /*00b0*/  ULDC.64 UR4, c[0x0][0x198] ;  /* 0x0000660000047ab9 */ /* 0x000fe40000000a00 */
[----:B------:R-:W-:Y:S02]  /*00c0*/  UIADD3 UR6, UP0, UR4, 0xf0, URZ ;  /* 0x000000f004067890 */ /* 0x000fe4000ff1e03f */
[----:B------:R-:W-:Y:S02]  /*00d0*/  UIADD3 UR4, UP1, UR4, 0x1f0, URZ ;  /* 0x000001f004047890 */ /* 0x000fe4000ff3e03f */
[----:B------:R-:W-:Y:S02]  /*00e0*/  UIADD3.X UR7, URZ, UR5, URZ, UP0, !UPT ;  /* 0x000000053f077290 */ /* 0x000fe400087fe43f */
[----:B------:R-:W-:-:S07]  /*00f0*/  UIADD3.X UR5, URZ, UR5, URZ, UP1, !UPT ;  /* 0x000000053f057290 */ /* 0x000fce0008ffe43f */
[----:B------:R0:W-:Y:S02]  /*0100*/  UTMACCTL.PF [UR6] ;  /* 0x00000000060079b9 */ /* 0x0001e40008040000 */
[----:B------:R0:W-:Y:S02]  /*0110*/  UTMACCTL.PF [UR4] ;  /* 0x00000000040079b9 */ /* 0x0001e40008040000 */
[----:B0-----:R-:W-:Y:S01]  /*0120*/  NOP ;  /* 0x0000000000007918 */ /* 0x001fe20000000000 */
.L_x_1:
[----:B------:R-:W-:Y:S05]  /*0130*/  BSYNC B0 ;  /* 0x0000000000007941 */ /* 0x000fea0003800000 */
.L_x_0:
[----:B------:R-:W0:Y:S02]  /*0140*/  SHFL.IDX PT, R3, R0, RZ, 0x1f ;  /* 0x00001fff00037589 */ /* 0x000e2400000e0000 */
[----:B0-----:R-:W-:-:S13]  /*0150*/  ISETP.NE.AND P0, PT, R3, RZ, PT ;  /* 0x000000ff0300720c */ /* 0x001fda0003f05270 */
[----:B------:R-:W-:Y:S05]  /*0160*/  @P0 BRA `(.L_x_2) ;  /* 0x0000000000b40947 */ /* 0x000fea0003800000 */
[----:B------:R-:W-:Y:S01]  /*0170*/  ELECT P0, URZ, PT ;  /* 0x00000000003f782f */ /* 0x000fe20003800000 */
[----:B------:R-:W-:-:S12]  /*0180*/  BSSY B0, `(.L_x_2) ;  /* 0x000002b000007945 */ /* 0x000fd80003800000 */
[----:B------:R-:W-:Y:S05]  /*0190*/  @!P0 BRA `(.L_x_3) ;  /* 0x0000000000a48947 */ /* 0x000fea0003800000 */
[----:B------:R-:W0:Y:S01]  /*01a0*/  S2UR UR8, SR_CgaCtaId ;  /* 0x00000000000879c3 */ /* 0x000e220000008800 */
[----:B------:R-:W-:Y:S01]  /*01b0*/  UMOV UR4, 0x400 ;  /* 0x0000040000047882 */ /* 0x000fe20000000000 */
[----:B------:R-:W-:Y:S01]  /*01c0*/  UMOV UR5, 0x1 ;  /* 0x0000000100057882 */ /* 0x000fe20000000000 */
[----:B------:R-:W-:Y:S02]  /*01d0*/  UMOV UR6, 0x80 ;  /* 0x0000008000067882 */ /* 0x000fe40000000000 */
[----:B------:R-:W-:-:S04]  /*01e0*/  UIADD3 UR6, -UR6, 0x100000, URZ ;  /* 0x0010000006067890 */ /* 0x000fc8000fffe13f */
[----:B------:R-:W-:Y:S02]  /*01f0*/  USHF.L.U32 UR7, UR6, 0xb, URZ ;  /* 0x0000000b06077899 */ /* 0x000fe4000800063f */
[----:B------:R-:W-:Y:S02]  /*0200*/  USHF.L.U32 UR6, UR6, 0x1, URZ ;  /* 0x0000000106067899 */ /* 0x000fe4000800063f */
[----:B0-----:R-:W-:Y:S02]  /*0210*/  ULEA UR8, UR8, UR4, 0x18 ;  /* 0x0000000408087291 */ /* 0x001fe4000f8ec03f */
[----:B------:R-:W-:-:S04]  /*0220*/  UIADD3 UR4, -UR5, 0x100000, URZ ;  /* 0x0010000005047890 */ /* 0x000fc8000fffe13f */
[----:B------:R-:W-:Y:S02]  /*0230*/  USHF.L.U32 UR5, UR4, 0xb, URZ ;  /* 0x0000000b04057899 */ /* 0x000fe4000800063f */
[----:B------:R-:W-:Y:S01]  /*0240*/  USHF.L.U32 UR4, UR4, 0x1, URZ ;  /* 0x0000000104047899 */ /* 0x000fe2000800063f */
[----:B------:R-:W0:Y:S11]  /*0250*/  FENCE.VIEW.ASYNC.S ;  /* 0x00000000000073c6 */ /* 0x000e360000000000 */
[----:B0-----:R0:W1:Y:S01]  /*0260*/  SYNCS.EXCH.64 URZ, [UR8], UR4 ;  /* 0x00000004083f75b2 */ /* 0x0010620008000100 */
[----:B------:R0:W2:Y:S01]  /*0270*/  SYNCS.EXCH.64 URZ, [UR8+0x70], UR6 ;  /* 0x00007006083f75b2 */ /* 0x0000a20008000100 */
[----:B------:R0:W3:Y:S01]  /*0280*/  SYNCS.EXCH.64 URZ, [UR8+0x8], UR4 ;  /* 0x00000804083f75b2 */ /* 0x0000e20008000100 */
[----:B------:R0:W4:Y:S01]  /*0290*/  SYNCS.EXCH.64 URZ, [UR8+0x78], UR6 ;  /* 0x00007806083f75b2 */ /* 0x0001220008000100 */
[----:B------:R0:W0:Y:S01]  /*02a0*/  SYNCS.EXCH.64 URZ, [UR8+0x10], UR4 ;  /* 0x00001004083f75b2 */ /* 0x0000220008000100 */
        /* <DEDUP_REMOVED lines=23> */
[----:B-1234-:R-:W-:Y:S01]  /*0420*/  NOP ;  /* 0x0000000000007918 */ /* 0x01efe20000000000 */
.L_x_3:
[----:B0-----:R-:W-:Y:S05]  /*0430*/  BSYNC B0 ;  /* 0x0000000000007941 */ /* 0x001fea0003800000 */
.L_x_2:
[----:B------:R-:W0:Y:S01]  /*0440*/  SHFL.IDX PT, R6, R0, RZ, 0x1f ;  /* 0x00001fff00067589 */ /* 0x000e2200000e0000 */
[----:B------:R-:W-:Y:S01]  /*0450*/  ELECT P0, URZ, PT ;  /* 0x00000000003f782f */ /* 0x000fe20003800000 */
[----:B------:R-:W-:Y:S01]  /*0460*/  NOP ;  /* 0x0000000000007918 */ /* 0x000fe20000000000 */
[----:B------:R-:W-:Y:S01]  /*0470*/  ELECT P1, URZ, PT ;  /* 0x00000000003f782f */ /* 0x000fe20003820000 */
[----:B------:R-:W1:Y:S01]  /*0480*/  SHFL.IDX PT, R3, R0, RZ, 0x1f ;  /* 0x00001fff00037589 */ /* 0x000e6200000e0000 */
[----:B------:R-:W-:Y:S01]  /*0490*/  UMOV UR4, 0x20 ;  /* 0x0000002000047882 */ /* 0x000fe20000000000 */
[----:B------:R-:W-:Y:S01]  /*04a0*/  UMOV UR11, 0x80 ;  /* 0x00000080000b7882 */ /* 0x000fe20000000000 */
[----:B------:R-:W-:Y:S01]  /*04b0*/  NOP ;  /* 0x0000000000007918 */ /* 0x000fe20000000000 */
[C---:B------:R-:W-:Y:S01]  /*04c0*/  VIADD R33, R8.reuse, 0xffffffff ;  /* 0xffffffff08217836 */ /* 0x040fe20000000000 */
[----:B------:R-:W2:Y:S01]  /*04d0*/  SHFL.IDX PT, R5, R5, RZ, 0x1f ;  /* 0x00001fff05057589 */ /* 0x000ea200000e0000 */
[----:B------:R-:W-:Y:S01]  /*04e0*/  ULDC.64 UR36, c[0x0][0x208] ;  /* 0x0000820000247ab9 */ /* 0x000fe20000000a00 */
[----:B------:R-:W-:-:S02]  /*04f0*/  ISETP.NE.AND P2, PT, R8, RZ, PT ;  /* 0x000000ff0800720c */ /* 0x000fc40003f45270 */
[----:B------:R-:W-:Y:S02]  /*0500*/  ISETP.GE.U32.AND P3, PT, R33, 0x2, PT ;  /* 0x000000022100780c */ /* 0x000fe40003f66070 */
[----:B0-----:R-:W-:Y:S02]  /*0510*/  ISETP.NE.OR P0, PT, R6, RZ, !P0 ;  /* 0x000000ff0600720c */ /* 0x001fe40004705670 */
[----:B-1----:R-:W-:Y:S02]  /*0520*/  ISETP.NE.OR P1, PT, R3, RZ, !P1 ;  /* 0x000000ff0300720c */ /* 0x002fe40004f25670 */
[----:B------:R-:W-:-:S04]  /*0530*/  SHF.R.S32.HI R3, RZ, 0x1f, R2 ;  /* 0x0000001fff037819 */ /* 0x000fc80000011402 */
[----:B------:R-:W-:-:S05]  /*0540*/  LEA.HI R3, R3, R2, RZ, 0x2 ;  /* 0x0000000203037211 */ /* 0x000fca00078f10ff */
[----:B------:R-:W-:Y:S01]  /*0550*/  VOTEU.ALL UP0, P0 ;  /* 0x00000000003f7886 */ /* 0x000fe20000000000 */
[----:B------:R-:W-:Y:S01]  /*0560*/  LOP3.LUT R3, R3, 0xfffffffc, RZ, 0xc0, !PT ;  /* 0xfffffffc03037812 */ /* 0x000fe200078ec0ff */
[----:B------:R-:W-:-:S03]  /*0570*/  VOTEU.ALL UP1, P1 ;  /* 0x00000000003f7886 */ /* 0x000fc60000820000 */
[----:B------:R-:W0:Y:S01]  /*0580*/  @!UP0 S2UR UR7, SR_CgaCtaId ;  /* 0x00000000000789c3 */ /* 0x000e220000008800 */
[----:B------:R-:W-:Y:S01]  /*0590*/  @!UP0 UMOV UR6, 0x400 ;  /* 0x0000040000068882 */ /* 0x000fe20000000000 */
[----:B------:R-:W-:-:S04]  /*05a0*/  @!UP0 UIADD3 UR4, -UR4, 0x100000, URZ ;  /* 0x0010000004048890 */ /* 0x000fc8000fffe13f */
[----:B------:R-:W-:Y:S02]  /*05b0*/  @!UP0 USHF.L.U32 UR5, UR4, 0xb, URZ ;  /* 0x0000000b04058899 */ /* 0x000fe4000800063f */
[----:B------:R-:W-:Y:S01]  /*05c0*/  @!UP0 USHF.L.U32 UR4, UR4, 0x1, URZ ;  /* 0x0000000104048899 */ /* 0x000fe2000800063f */
[----:B------:R-:W-:Y:S01]  /*05d0*/  IMAD.IADD R0, R2, 0x1, -R3 ;  /* 0x0000000102007824 */ /* 0x000fe200078e0a03 */
[----:B------:R-:W-:Y:S01]  /*05e0*/  @!UP1 UMOV UR9, 0x400 ;  /* 0x0000040000099882 */ /* 0x000fe20000000000 */
[----:B------:R-:W-:Y:S01]  /*05f0*/  VOTEU.ALL UP2, P1 ;  /* 0x00000000003f7886 */ /* 0x000fe20000840000 */
[----:B------:R-:W-:Y:S01]  /*0600*/  VOTEU.ALL UP3, P1 ;  /* 0x00000000003f7886 */ /* 0x000fe20000860000 */
[----:B------:R-:W-:Y:S01]  /*0610*/  VOTEU.ALL UP4, P1 ;  /* 0x00000000003f7886 */ /* 0x000fe20000880000 */
[----:B------:R-:W1:Y:S01]  /*0620*/  @!UP1 S2UR UR10, SR_CgaCtaId ;  /* 0x00000000000a99c3 */ /* 0x000e620000008800 */
[----:B------:R-:W-:Y:S01]  /*0630*/  VOTEU.ALL UP5, P1 ;  /* 0x00000000003f7886 */ /* 0x000fe200008a0000 */
[----:B------:R-:W-:-:S04]  /*0640*/  SHF.R.S32.HI R3, RZ, 0x1f, R4 ;  /* 0x0000001fff037819 */ /* 0x000fc80000011404 */
[----:B------:R-:W-:-:S04]  /*0650*/  LEA.HI R3, R3, R4, RZ, 0x7 ;  /* 0x0000000403037211 */ /* 0x000fc800078f38ff */
[----:B------:R-:W-:-:S05]  /*0660*/  LOP3.LUT R3, R3, 0xffffff80, RZ, 0xc0, !PT ;  /* 0xffffff8003037812 */ /* 0x000fca00078ec0ff */
[----:B------:R-:W-:Y:S01]  /*0670*/  IMAD.IADD R3, R4, 0x1, -R3 ;  /* 0x0000000104037824 */ /* 0x000fe200078e0a03 */
[----:B0-----:R-:W-:Y:S02]  /*0680*/  @!UP0 ULEA UR8, UR7, UR6, 0x18 ;  /* 0x0000000607088291 */ /* 0x001fe4000f8ec03f */
[----:B------:R-:W-:-:S04]  /*0690*/  @!UP1 UIADD3 UR6, -UR11, 0x100000, URZ ;  /* 0x001000000b069890 */ /* 0x000fc8000fffe13f */
[----:B------:R-:W-:Y:S02]  /*06a0*/  @!UP1 USHF.L.U32 UR7, UR6, 0xb, URZ ;  /* 0x0000000b06079899 */ /* 0x000fe4000800063f */
[----:B------:R-:W-:Y:S01]  /*06b0*/  @!UP1 USHF.L.U32 UR6, UR6, 0x1, URZ ;  /* 0x0000000106069899 */ /* 0x000fe2000800063f */
[----:B------:R-:W-:Y:S01]  /*06c0*/  VOTEU.ALL UP0, P0 ;  /* 0x00000000003f7886 */ /* 0x000fe20000000000 */
[----:B-1----:R-:W-:Y:S01]  /*06d0*/  @!UP1 ULEA UR9, UR10, UR9, 0x18 ;  /* 0x000000090a099291 */ /* 0x002fe2000f8ec03f */
[----:B------:R-:W-:Y:S02]  /*06e0*/  VOTEU.ALL UP1, P0 ;  /* 0x00000000003f7886 */ /* 0x000fe40000020000 */
[----:B------:R-:W-:Y:S01]  /*06f0*/  ULDC.64 UR10, c[0x0][0x598] ;  /* 0x00016600000a7ab9 */ /* 0x000fe20000000a00 */
[----:B------:R-:W-:Y:S01]  /*0700*/  ISETP.NE.AND P0, PT, R0, 0x3, PT ;  /* 0x000000030000780c */ /* 0x000fe20003f05270 */
[----:B------:R-:W0:Y:S02]  /*0710*/  FENCE.VIEW.ASYNC.S ;  /* 0x00000000000073c6 */ /* 0x000e240000000000 */
[----:B0-----:R0:W1:Y:S01]  /*0720*/  @!UP0 SYNCS.EXCH.64 URZ, [UR8+0x110], UR4 ;  /* 0x00011004083f85b2 */ /* 0x0010620008000100 */
[----:B------:R-:W-:-:S02]  /*0730*/  ISETP.NE.U32.AND P1, PT, RZ, UR10, PT ;  /* 0x0000000aff007c0c */ /* 0x000fc4000bf25070 */
[----:B------:R-:W-:Y:S02]  /*0740*/  ISETP.EQ.OR P0, PT, R0, RZ, !P0 ;  /* 0x000000ff0000720c */ /* 0x000fe40004702670 */
[----:B------:R-:W-:Y:S02]  /*0750*/  ISETP.NE.AND.EX P1, PT, RZ, UR11, PT, P1 ;  /* 0x0000000bff007c0c */ /* 0x000fe4000bf25310 */
[----:B------:R-:W-:-:S04]  /*0760*/  ISETP.EQ.AND P0, PT, R8, RZ, P0 ;  /* 0x000000ff0800720c */ /* 0x000fc80000702270 */
[----:B------:R-:W-:-:S04]  /*0770*/  SEL R16, RZ, 0x1, !P0 ;  /* 0x00000001ff107807 */ /* 0x000fc80004000000 */
[----:B------:R-:W-:Y:S01]  /*0780*/  SEL R16, R16, 0x2, P3 ;  /* 0x0000000210107807 */ /* 0x000fe20001800000 */
[----:B------:R0:W1:Y:S01]  /*0790*/  @!UP1 SYNCS.EXCH.64 URZ, [UR8+0x118], UR4 ;  /* 0x00011804083f95b2 */ /* 0x0000620008000100 */
[----:B------:R-:W-:Y:S01]  /*07a0*/  NOP ;  /* 0x0000000000007918 */ /* 0x000fe20000000000 */
[----:B------:R0:W1:Y:S01]  /*07b0*/  @!UP2 SYNCS.EXCH.64 URZ, [UR9+0xf0], UR6 ;  /* 0x0000f006093fa5b2 */ /* 0x0000620008000100 */
[----:B------:R0:W1:Y:S01]  /*07c0*/  @!UP3 SYNCS.EXCH.64 URZ, [UR9+0xf8], UR6 ;  /* 0x0000f806093fb5b2 */ /* 0x0000620008000100 */
[----:B------:R0:W1:Y:S01]  /*07d0*/  @!UP4 SYNCS.EXCH.64 URZ, [UR9+0x100], UR6 ;  /* 0x00010006093fc5b2 */ /* 0x0000620008000100 */
[----:B------:R0:W1:Y:S01]  /*07e0*/  @!UP5 SYNCS.EXCH.64 URZ, [UR9+0x108], UR6 ;  /* 0x00010806093fd5b2 */ /* 0x0000620008000100 */
[----:B------:R-:W-:Y:S01]  /*07f0*/  NOP ;  /* 0x0000000000007918 */ /* 0x000fe20000000000 */
[----:B-1----:R-:W-:Y:S06]  /*0800*/  BAR.SYNC.DEFER_BLOCKING 0x0 ;  /* 0x0000000000007b1d */ /* 0x002fec0000010000 */
[----:B0-2---:R-:W-:Y:S05]  /*0810*/  @!P1 BRA `(.L_x_4) ;  /* 0x00000000001c9947 */ /* 0x005fea0003800000 */
[----:B------:R-:W0:Y:S02]  /*0820*/  LDC.64 R6, c[0x0][0x598] ;  /* 0x00016600ff067b82 */ /* 0x000e240000000a00 */
[----:B0-----:R-:W2:Y:S02]  /*0830*/  LDG.E.64 R6, desc[UR36][R6.64] ;  /* 0x0000002406067981 */ /* 0x001ea4000c1e1b00 */
[----:B--2---:R-:W-:-:S04]  /*0840*/  ISETP.NE.U32.AND P0, PT, R6, RZ, PT ;  /* 0x000000ff0600720c */ /* 0x004fc80003f05070 */
[----:B------:R-:W-:-:S13]  /*0850*/  ISETP.NE.AND.EX P0, PT, R7, RZ, PT, P0 ;  /* 0x000000ff0700720c */ /* 0x000fda0003f05300 */
[----:B------:R-:W-:Y:S05]  /*0860*/  @!P0 BRA `(.L_x_4) ;  /* 0x0000000000088947 */ /* 0x000fea0003800000 */
[----:B------:R1:W5:Y:S01]  /*0870*/  LD.E R56, desc[UR36][R6.64] ;  /* 0x0000002406387980 */ /* 0x000362000c101900 */
[----:B------:R-:W-:Y:S05]  /*0880*/  BRA `(.L_x_5) ;  /* 0x0000000000247947 */ /* 0x000fea0003800000 */
.L_x_4:
[----:B------:R-:W-:Y:S02]  /*0890*/  ULDC.64 UR4, c[0x0][0x588] ;  /* 0x0001620000047ab9 */ /* 0x000fe40000000a00 */
[----:B------:R-:W-:-:S04]  /*08a0*/  ISETP.NE.U32.AND P0, PT, RZ, UR4, PT ;  /* 0x00000004ff007c0c */ /* 0x000fc8000bf05070 */
[----:B------:R-:W-:-:S13]  /*08b0*/  ISETP.NE.AND.EX P0, PT, RZ, UR5, PT, P0 ;  /* 0x00000005ff007c0c */ /* 0x000fda000bf05300 */
[----:B------:R-:W-:Y:S05]  /*08c0*/  @!P0 BRA `(.L_x_6) ;  /* 0x00000000000c8947 */ /* 0x000fea0003800000 */
[----:B------:R-:W0:Y:S02]  /*08d0*/  LDC.64 R56, c[0x0][0x588] ;  /* 0x00016200ff387b82 */ /* 0x000e240000000a00 */
[----:B0-----:R0:W5:Y:S01]  /*08e0*/  LDG.E R56, desc[UR36][R56.64] ;  /* 0x0000002438387981 */ /* 0x001162000c1e1900 */
[----:B------:R-:W-:Y:S05]  /*08f0*/  BRA `(.L_x_5) ;  /* 0x0000000000087947 */ /* 0x000fea0003800000 */
.L_x_6:
[----:B------:R-:W-:Y:S02]  /*0900*/  ULDC UR4, c[0x0][0x580] ;  /* 0x0001600000047ab9 */ /* 0x000fe40000000800 */
[----:B------:R-:W-:-:S07]  /*0910*/  IMAD.U32 R56, RZ, RZ, UR4 ;  /* 0x00000004ff387e24 */ /* 0x000fce000f8e00ff */
.L_x_5:
[----:B------:R-:W-:Y:S02]  /*0920*/  ULDC.64 UR4, c[0x0][0x5a0] ;  /* 0x0001680000047ab9 */ /* 0x000fe40000000a00 */
[----:B------:R-:W-:-:S04]  /*0930*/  ISETP.NE.U32.AND P0, PT, RZ, UR4, PT ;  /* 0x00000004ff007c0c */ /* 0x000fc8000bf05070 */
[----:B------:R-:W-:-:S13]  /*0940*/  ISETP.NE.AND.EX P0, PT, RZ, UR5, PT, P0 ;  /* 0x00000005ff007c0c */ /* 0x000fda000bf05300 */
[----:B------:R-:W-:Y:S05]  /*0950*/  @!P0 BRA `(.L_x_7) ;  /* 0x00000000001c8947 */ /* 0x000fea0003800000 */
[----:B-1----:R-:W1:Y:S02]  /*0960*/  LDC.64 R6, c[0x0][0x5a0] ;  /* 0x00016800ff067b82 */ /* 0x002e640000000a00 */
[----:B-1----:R-:W2:Y:S02]  /*0970*/  LDG.E.64 R6, desc[UR36][R6.64] ;  /* 0x0000002406067981 */ /* 0x002ea4000c1e1b00 */
[----:B--2---:R-:W-:-:S04]  /*0980*/  ISETP.NE.U32.AND P0, PT, R6, RZ, PT ;  /* 0x000000ff0600720c */ /* 0x004fc80003f05070 */
[----:B------:R-:W-:-:S13]  /*0990*/  ISETP.NE.AND.EX P0, PT, R7, RZ, PT, P0 ;  /* 0x000000ff0700720c */ /* 0x000fda0003f05300 */
[----:B------:R-:W-:Y:S05]  /*09a0*/  @!P0 BRA `(.L_x_7) ;  /* 0x0000000000088947 */ /* 0x000fea0003800000 */
[----:B0-----:R2:W5:Y:S01]  /*09b0*/  LD.E R57, desc[UR36][R6.64] ;  /* 0x0000002406397980 */ /* 0x001562000c101900 */
[----:B------:R-:W-:Y:S05]  /*09c0*/  BRA `(.L_x_8) ;  /* 0x0000000000247947 */ /* 0x000fea0003800000 */
.L_x_7:
[----:B------:R-:W-:Y:S02]  /*09d0*/  ULDC.64 UR4, c[0x0][0x590] ;  /* 0x0001640000047ab9 */ /* 0x000fe40000000a00 */
[----:B------:R-:W-:-:S04]  /*09e0*/  ISETP.NE.U32.AND P0, PT, RZ, UR4, PT ;  /* 0x00000004ff007c0c */ /* 0x000fc8000bf05070 */
[----:B------:R-:W-:-:S13]  /*09f0*/  ISETP.NE.AND.EX P0, PT, RZ, UR5, PT, P0 ;  /* 0x00000005ff007c0c */ /* 0x000fda000bf05300 */
[----:B------:R-:W-:Y:S05]  /*0a00*/  @!P0 BRA `(.L_x_9) ;  /* 0x00000000000c8947 */ /* 0x000fea0003800000 */
[----:B-1----:R-:W0:Y:S02]  /*0a10*/  LDC.64 R6, c[0x0][0x590] ;  /* 0x00016400ff067b82 */ /* 0x002e240000000a00 */
[----:B0-----:R0:W5:Y:S01]  /*0a20*/  LDG.E R57, desc[UR36][R6.64] ;  /* 0x0000002406397981 */ /* 0x001162000c1e1900 */
[----:B------:R-:W-:Y:S05]  /*0a30*/  BRA `(.L_x_8) ;  /* 0x0000000000087947 */ /* 0x000fea0003800000 */
.L_x_9:
[----:B------:R-:W-:Y:S02]  /*0a40*/  ULDC UR4, c[0x0][0x584] ;  /* 0x0001610000047ab9 */ /* 0x000fe40000000800 */
[----:B0-----:R-:W-:-:S07]  /*0a50*/  IMAD.U32 R57, RZ, RZ, UR4 ;  /* 0x00000004ff397e24 */ /* 0x001fce000f8e00ff */
.L_x_8:
[----:B------:R-:W3:Y:S01]  /*0a60*/  LDC R2, c[0x0][0x65c] ;  /* 0x00019700ff027b82 */ /* 0x000ee20000000800 */
[----:B------:R-:W4:Y:S01]  /*0a70*/  S2R R14, SR_CTAID.Y ;  /* 0x00000000000e7919 */ /* 0x000f220000002600 */
[----:B------:R-:W-:Y:S01]  /*0a80*/  ULDC UR6, c[0x0][0x28c] ;  /* 0x0000a30000067ab9 */ /* 0x000fe20000000800 */
[----:B------:R-:W-:Y:S01]  /*0a90*/  ISETP.NE.AND P0, PT, R8, 0x2, PT ;  /* 0x000000020800780c */ /* 0x000fe20003f05270 */
[----:B------:R-:W-:Y:S01]  /*0aa0*/  UIADD3 UR6, UR6, 0x3f, URZ ;  /* 0x0000003f06067890 */ /* 0x000fe2000fffe03f */
[----:B012---:R-:W0:Y:S01]  /*0ab0*/  S2R R6, SR_CTAID.X ;  /* 0x0000000000067919 */ /* 0x007e220000002500 */
[----:B------:R-:W-:Y:S01]  /*0ac0*/  IMAD.MOV.U32 R7, RZ, RZ, RZ ;  /* 0x000000ffff077224 */ /* 0x000fe200078e00ff */
[----:B------:R-:W-:Y:S01]  /*0ad0*/  UMOV UR38, URZ ;  /* 0x0000003f00267c82 */ /* 0x000fe20008000000 */
[----:B------:R-:W-:Y:S01]  /*0ae0*/  USHF.R.S32.HI UR7, URZ, 0x1f, UR6 ;  /* 0x0000001f3f077899 */ /* 0x000fe20008011406 */
[----:B------:R-:W-:Y:S01]  /*0af0*/  UMOV UR39, URZ ;  /* 0x0000003f00277c82 */ /* 0x000fe20008000000 */
[----:B------:R-:W-:-:S02]  /*0b00*/  ULDC.64 UR8, c[0x0][0x650] ;  /* 0x0001940000087ab9 */ /* 0x000fc40000000a00 */
[----:B------:R-:W-:-:S04]  /*0b10*/  ULEA.HI UR7, UR7, UR6, URZ, 0x6 ;  /* 0x0000000607077291 */ /* 0x000fc8000f8f303f */
[----:B------:R-:W-:Y:S01]  /*0b20*/  USHF.R.S32.HI UR40, URZ, 0x6, UR7 ;  /* 0x000000063f287899 */ /* 0x000fe20008011407 */
[----:B---3--:R-:W-:-:S13]  /*0b30*/  ISETP.NE.AND P1, PT, R2, 0x1, PT ;  /* 0x000000010200780c */ /* 0x008fda0003f25270 */
[----:B------:R-:W0:Y:S01]  /*0b40*/  @P1 LDC R19, c[0x0][0x10] ;  /* 0x00000400ff131b82 */ /* 0x000e220000000800 */
[----:B----4-:R-:W-:Y:S02]  /*0b50*/  @P1 IMAD.MOV.U32 R8, RZ, RZ, R14 ;  /* 0x000000ffff081224 */ /* 0x010fe400078e000e */
[----:B------:R-:W-:Y:S02]  /*0b60*/  @P1 IMAD.MOV.U32 R9, RZ, RZ, RZ ;  /* 0x000000ffff091224 */ /* 0x000fe400078e00ff */
[----:B------:R-:W-:-:S03]  /*0b70*/  @P1 IMAD.MOV.U32 R17, RZ, RZ, RZ ;  /* 0x000000ffff111224 */ /* 0x000fc600078e00ff */
[----:B------:R-:W1:Y:S01]  /*0b80*/  @!P1 LDC R11, c[0x0][0xc] ;  /* 0x00000300ff0b9b82 */ /* 0x000e620000000800 */
[----:B------:R-:W-:Y:S01]  /*0b90*/  ULDC UR4, c[0x0][0xc] ;  /* 0x0000030000047ab9 */ /* 0x000fe20000000800 */
[----:B------:R-:W-:Y:S02]  /*0ba0*/  ULDC UR5, c[0x0][0x10] ;  /* 0x0000040000057ab9 */ /* 0x000fe40000000800 */
[----:B------:R-:W-:-:S04]  /*0bb0*/  UIMAD.WIDE.U32 UR4, UR4, UR5, URZ ;  /* 0x00000005040472a5 */ /* 0x000fc8000f8e003f */
[----:B------:R-:W2:Y:S01]  /*0bc0*/  LDC R2, c[0x0][0x14] ;  /* 0x00000500ff027b82 */ /* 0x000ea20000000800 */
[----:B0-----:R-:W-:-:S04]  /*0bd0*/  @P1 IMAD.WIDE.U32 R18, R6, R19, R8 ;  /* 0x0000001306121225 */ /* 0x001fc800078e0008 */
[----:B------:R-:W-:Y:S02]  /*0be0*/  @P1 IMAD.IADD R17, R19, 0x1, R17 ;  /* 0x0000000113111824 */ /* 0x000fe400078e0211 */
[----:B-1----:R-:W-:-:S04]  /*0bf0*/  @!P1 IMAD.WIDE.U32 R8, R11, R14, R6 ;  /* 0x0000000e0b089225 */ /* 0x002fc800078e0006 */
[----:B------:R-:W-:Y:S02]  /*0c00*/  @!P1 IMAD.MOV.U32 R18, RZ, RZ, R8 ;  /* 0x000000ffff129224 */ /* 0x000fe400078e0008 */
[----:B------:R-:W-:Y:S02]  /*0c10*/  @!P1 IMAD.MOV.U32 R17, RZ, RZ, R9 ;  /* 0x000000ffff119224 */ /* 0x000fe400078e0009 */
[----:B--2---:R-:W-:-:S04]  /*0c20*/  IMAD.WIDE.U32 R12, R2, UR4, RZ ;  /* 0x00000004020c7c25 */ /* 0x004fc8000f8e00ff */
[----:B------:R-:W-:Y:S01]  /*0c30*/  IMAD R23, R2, UR5, RZ ;  /* 0x0000000502177c24 */ /* 0x000fe2000f8e02ff */
[----:B------:R0:W-:Y:S03]  /*0c40*/  STL.64 [R1], R12 ;  /* 0x0000000c01007387 */ /* 0x0001e60000100a00 */
[----:B------:R-:W-:Y:S01]  /*0c50*/  IMAD.IADD R23, R13, 0x1, R23 ;  /* 0x000000010d177824 */ /* 0x000fe200078e0217 */
[----:B------:R-:W-:Y:S06]  /*0c60*/  @P0 BRA `(.L_x_10) ;  /* 0x0000000000240947 */ /* 0x000fec0003800000 */
[----:B------:R-:W-:Y:S01]  /*0c70*/  USHF.R.U32.HI UR4, URZ, 0x1, UR40 ;  /* 0x000000013f047899 */ /* 0x000fe20008011628 */
[----:B------:R-:W-:Y:S01]  /*0c80*/  IADD3 R18, P0, R18, R12, RZ ;  /* 0x0000000c12127210 */ /* 0x000fe20007f1e0ff */
[----:B------:R-:W-:Y:S02]  /*0c90*/  UISETP.GE.U32.AND UP0, UPT, UR40, 0xe, UPT ;  /* 0x0000000e2800788c */ /* 0x000fe4000bf06070 */
[----:B------:R-:W-:Y:S02]  /*0ca0*/  UIMAD.WIDE.U32 UR4, UR4, -0x6db6db6d, URZ ;  /* 0x92492493040478a5 */ /* 0x000fe4000f8e003f */
[----:B------:R-:W-:Y:S01]  /*0cb0*/  IMAD.X R17, R23, 0x1, R17, P0 ;  /* 0x0000000117117824 */ /* 0x000fe200000e0611 */
[----:B------:R-:W-:Y:S01]  /*0cc0*/  UMOV UR39, URZ ;  /* 0x0000003f00277c82 */ /* 0x000fe20008000000 */
[----:B------:R-:W-:-:S04]  /*0cd0*/  USHF.R.U32.HI UR4, URZ, 0x2, UR5 ;  /* 0x000000023f047899 */ /* 0x000fc80008011605 */
[----:B------:R-:W-:Y:S02]  /*0ce0*/  UIMAD UR38, UR4, -0xe, UR40 ;  /* 0xfffffff2042678a4 */ /* 0x000fe4000f8e0228 */
[----:B------:R-:W-:-:S12]  /*0cf0*/  @UP0 ULOP3.LUT UR39, UR4, 0x1, URZ, 0xc0, !UPT ;  /* 0x0000000104270892 */ /* 0x000fd8000f8ec03f */
.L_x_10:
[----:B------:R-:W-:Y:S01]  /*0d00*/  ISETP.GE.U32.AND P0, PT, R18, UR8, PT ;  /* 0x0000000812007c0c */ /* 0x000fe2000bf06070 */
[----:B------:R-:W-:Y:S01]  /*0d10*/  IMAD.MOV.U32 R19, RZ, RZ, -0x1 ;  /* 0xffffffffff137424 */ /* 0x000fe200078e00ff */
[----:B------:R-:W-:Y:S01]  /*0d20*/  PRMT R8, RZ, 0x7610, R8 ;  /* 0x00007610ff087816 */ /* 0x000fe20000000008 */
[----:B------:R-:W-:Y:S01]  /*0d30*/  IMAD.MOV.U32 R22, RZ, RZ, -0x1 ;  /* 0xffffffffff167424 */ /* 0x000fe200078e00ff */
[----:B------:R-:W-:Y:S01]  /*0d40*/  ISETP.GE.U32.AND.EX P0, PT, R17, UR9, PT, P0 ;  /* 0x0000000911007c0c */ /* 0x000fe2000bf06100 */
[----:B------:R-:W-:-:S12]  /*0d50*/  IMAD.MOV.U32 R2, RZ, RZ, -0x1 ;  /* 0xffffffffff027424 */ /* 0x000fd800078e00ff */
[----:B------:R-:W-:Y:S05]  /*0d60*/  @P0 BRA `(.L_x_11) ;  /* 0x00000004005c0947 */ /* 0x000fea0003800000 */
[----:B------:R-:W1:Y:S01]  /*0d70*/  LDC.64 R20, c[0x0][0x628] ;  /* 0x00018a00ff147b82 */ /* 0x000e620000000a00 */
[----:B------:R-:W-:Y:S02]  /*0d80*/  IMAD.MOV.U32 R8, RZ, RZ, R18 ;  /* 0x000000ffff087224 */ /* 0x000fe400078e0012 */
[----:B------:R-:W-:-:S05]  /*0d90*/  IMAD.MOV.U32 R9, RZ, RZ, R17 ;  /* 0x000000ffff097224 */ /* 0x000fca00078e0011 */
[----:B------:R-:W2:Y:S08]  /*0da0*/  LDC R2, c[0x0][0x630] ;  /* 0x00018c00ff027b82 */ /* 0x000eb00000000800 */
[----:B------:R-:W3:Y:S01]  /*0db0*/  LDC.64 R24, c[0x0][0x620] ;  /* 0x00018800ff187b82 */ /* 0x000ee20000000a00 */
[----:B-1----:R-:W-:-:S04]  /*0dc0*/  ISETP.NE.U32.AND P0, PT, R20, RZ, PT ;  /* 0x000000ff1400720c */ /* 0x002fc80003f05070 */
[----:B------:R-:W-:-:S13]  /*0dd0*/  ISETP.NE.AND.EX P0, PT, R21, RZ, PT, P0 ;  /* 0x000000ff1500720c */ /* 0x000fda0003f05300 */
[----:B--23--:R-:W-:Y:S05]  /*0de0*/  @!P0 BRA `(.L_x_12) ;  /* 0x0000000000288947 */ /* 0x00cfea0003800000 */
[----:B0-----:R-:W0:Y:S02]  /*0df0*/  LDC R13, c[0x0][0x634] ;  /* 0x00018d00ff0d7b82 */ /* 0x001e240000000800 */
[----:B0-----:R-:W-:-:S05]  /*0e00*/  IADD3 R13, P0, R18, R13, RZ ;  /* 0x0000000d120d7210 */ /* 0x001fca0007f1e0ff */
[----:B------:R-:W-:-:S04]  /*0e10*/  IMAD.X R15, RZ, RZ, R17, P0 ;  /* 0x000000ffff0f7224 */ /* 0x000fc800000e0611 */
[----:B------:R-:W-:-:S04]  /*0e20*/  IMAD.WIDE.U32 R8, R15, R20, RZ ;  /* 0x000000140f087225 */ /* 0x000fc800078e00ff */
[----:B------:R-:W-:-:S04]  /*0e30*/  IMAD.WIDE.U32 R10, P0, R13, R21, R8 ;  /* 0x000000150d0a7225 */ /* 0x000fc80007800008 */
[----:B------:R-:W-:-:S04]  /*0e40*/  IMAD.WIDE.U32 R8, R13, R20, RZ ;  /* 0x000000140d087225 */ /* 0x000fc800078e00ff */
[----:B------:R-:W-:Y:S01]  /*0e50*/  IMAD.X R13, RZ, RZ, RZ, P0 ;  /* 0x000000ffff0d7224 */ /* 0x000fe200000e06ff */
[----:B------:R-:W-:Y:S01]  /*0e60*/  IADD3 RZ, P0, R9, R10, RZ ;  /* 0x0000000a09ff7210 */ /* 0x000fe20007f1e0ff */
[----:B------:R-:W-:-:S04]  /*0e70*/  IMAD.MOV.U32 R12, RZ, RZ, R11 ;  /* 0x000000ffff0c7224 */ /* 0x000fc800078e000b */
[----:B------:R-:W-:-:S08]  /*0e80*/  IMAD.WIDE.U32.X R8, R15, R21, R12, P0 ;  /* 0x000000150f087225 */ /* 0x000fd000000e040c */
.L_x_12:
[-CC-:B------:R-:W-:Y:S01]  /*0e90*/  SHF.R.U64 R31, R8, R2.reuse, R9.reuse ;  /* 0x00000002081f7219 */ /* 0x180fe20000001209 */
[----:B0-----:R-:W0:Y:S01]  /*0ea0*/  LDC R12, c[0x0][0x618] ;  /* 0x00018600ff0c7b82 */ /* 0x001e220000000800 */
[----:B------:R-:W-:Y:S01]  /*0eb0*/  SHF.R.U32.HI R7, RZ, R2, R9 ;  /* 0x00000002ff077219 */ /* 0x000fe20000011609 */
[----:B------:R-:W-:Y:S01]  /*0ec0*/  ULDC UR4, c[0x0][0x150] ;  /* 0x0000540000047ab9 */ /* 0x000fe20000000800 */
[----:B------:R-:W-:Y:S01]  /*0ed0*/  IADD3 R11, P0, RZ, -R31, RZ ;  /* 0x8000001fff0b7210 */ /* 0x000fe20007f1e0ff */
[----:B------:R-:W-:Y:S01]  /*0ee0*/  IMAD.MOV.U32 R19, RZ, RZ, R17 ;  /* 0x000000ffff137224 */ /* 0x000fe200078e0011 */
[----:B------:R-:W-:-:S03]  /*0ef0*/  I2FP.F32.U32 R2, R6 ;  /* 0x0000000600027245 */ /* 0x000fc60000201000 */
[----:B------:R-:W1:Y:S01]  /*0f00*/  LDC.64 R26, c[0x0][0x640] ;  /* 0x00019000ff1a7b82 */ /* 0x000e620000000a00 */
[----:B------:R-:W-:Y:S02]  /*0f10*/  IMAD.X R13, RZ, RZ, ~R7, P0 ;  /* 0x000000ffff0d7224 */ /* 0x000fe400000e0e07 */
[----:B------:R-:W-:Y:S01]  /*0f20*/  FMUL R2, R2, UR4 ;  /* 0x0000000402027c20 */ /* 0x000fe20008400000 */
[----:B------:R-:W-:Y:S01]  /*0f30*/  IMAD.WIDE.U32 R8, R11, R24, R18 ;  /* 0x000000180b087225 */ /* 0x000fe200078e0012 */
[----:B------:R-:W-:-:S03]  /*0f40*/  ULDC UR4, c[0x0][0x154] ;  /* 0x0000550000047ab9 */ /* 0x000fc60000000800 */
[----:B------:R-:W-:Y:S01]  /*0f50*/  IMAD R10, R13, R24, RZ ;  /* 0x000000180d0a7224 */ /* 0x000fe200078e02ff */
[----:B------:R-:W2:Y:S01]  /*0f60*/  LDC R7, c[0x0][0x144] ;  /* 0x00005100ff077b82 */ /* 0x000ea20000000800 */
[----:B------:R-:W3:Y:S02]  /*0f70*/  F2I.U32.TRUNC.NTZ R2, R2 ;  /* 0x0000000200027305 */ /* 0x000ee4000020f000 */
[----:B------:R-:W-:-:S04]  /*0f80*/  IMAD R11, R11, R25, R10 ;  /* 0x000000190b0b7224 */ /* 0x000fc800078e020a */
[----:B------:R-:W-:Y:S01]  /*0f90*/  IMAD.IADD R9, R9, 0x1, R11 ;  /* 0x0000000109097824 */ /* 0x000fe200078e020b */
[----:B------:R-:W4:Y:S01]  /*0fa0*/  LDC R22, c[0x0][0x608] ;  /* 0x00018200ff167b82 */ /* 0x000f220000000800 */
[----:B------:R-:W-:-:S03]  /*0fb0*/  IMAD.MOV.U32 R11, RZ, RZ, -0x1 ;  /* 0xffffffffff0b7424 */ /* 0x000fc600078e00ff */
[--C-:B0-----:R-:W-:Y:S02]  /*0fc0*/  SHF.R.U64 R20, R8, R12, R9.reuse ;  /* 0x0000000c08147219 */ /* 0x101fe40000001209 */
[----:B------:R-:W-:Y:S02]  /*0fd0*/  I2FP.F32.U32 R8, R14 ;  /* 0x0000000e00087245 */ /* 0x000fe40000201000 */
[----:B------:R-:W0:Y:S01]  /*0fe0*/  LDC R24, c[0x0][0x658] ;  /* 0x00019600ff187b82 */ /* 0x000e220000000800 */
[----:B-1----:R-:W-:Y:S01]  /*0ff0*/  ISETP.NE.U32.AND P0, PT, R26, RZ, PT ;  /* 0x000000ff1a00720c */ /* 0x002fe20003f05070 */
[----:B---3--:R-:W-:Y:S02]  /*1000*/  IMAD.MOV R10, RZ, RZ, -R2 ;  /* 0x000000ffff0a7224 */ /* 0x008fe400078e0a02 */
[----:B------:R-:W-:Y:S01]  /*1010*/  FMUL R8, R8, UR4 ;  /* 0x0000000408087c20 */ /* 0x000fe20008400000 */
[----:B------:R-:W-:Y:S02]  /*1020*/  SHF.R.U32.HI R9, RZ, R12, R9 ;  /* 0x0000000cff097219 */ /* 0x000fe40000011609 */
[----:B------:R-:W-:Y:S01]  /*1030*/  ISETP.NE.AND.EX P0, PT, R27, RZ, PT, P0 ;  /* 0x000000ff1b00720c */ /* 0x000fe20003f05300 */
[----:B------:R1:W3:Y:S01]  /*1040*/  F2I.U32.TRUNC.NTZ R15, R8 ;  /* 0x00000008000f7305 */ /* 0x0002e2000020f000 */
[----:B------:R-:W1:Y:S01]  /*1050*/  LDC R19, c[0x0][0x148] ;  /* 0x00005200ff137b82 */ /* 0x000e620000000800 */
[----:B--2---:R-:W-:-:S07]  /*1060*/  IMAD R2, R7, R10, R6 ;  /* 0x0000000a07027224 */ /* 0x004fce00078e0206 */
[----:B------:R-:W2:Y:S01]  /*1070*/  LDC R25, c[0x0][0x600] ;  /* 0x00018000ff197b82 */ /* 0x000ea20000000800 */
[-CC-:B----4-:R-:W-:Y:S02]  /*1080*/  SHF.R.U64 R32, R20, R22.reuse, R9.reuse ;  /* 0x0000001614207219 */ /* 0x190fe40000001209 */
[----:B------:R-:W-:Y:S01]  /*1090*/  SHF.R.U32.HI R7, RZ, R22, R9 ;  /* 0x00000016ff077219 */ /* 0x000fe20000011609 */
[----:B------:R-:W-:-:S04]  /*10a0*/  IMAD.MOV.U32 R9, RZ, RZ, 0x1 ;  /* 0x00000001ff097424 */ /* 0x000fc800078e00ff */
[----:B------:R-:W4:Y:S01]  /*10b0*/  LDC R28, c[0x0][0x648] ;  /* 0x00019200ff1c7b82 */ /* 0x000f220000000800 */
[-C--:B0-----:R-:W-:Y:S02]  /*10c0*/  SHF.L.U32 R6, R11, R24.reuse, RZ ;  /* 0x000000180b067219 */ /* 0x081fe400000006ff */
[--C-:B------:R-:W-:Y:S02]  /*10d0*/  SHF.R.U64 R22, R32, R24, R7.reuse ;  /* 0x0000001820167219 */ /* 0x100fe40000001207 */
[----:B------:R-:W-:Y:S02]  /*10e0*/  LOP3.LUT R13, RZ, R6, RZ, 0x33, !PT ;  /* 0x00000006ff0d7212 */ /* 0x000fe400078e33ff */
[-C--:B------:R-:W-:Y:S01]  /*10f0*/  SHF.R.U32.HI R7, RZ, R24.reuse, R7 ;  /* 0x00000018ff077219 */ /* 0x080fe20000011607 */
[----:B------:R-:W0:Y:S01]  /*1100*/  LDC R29, c[0x0][0x638] ;  /* 0x00018e00ff1d7b82 */ /* 0x000e220000000800 */
[----:B------:R-:W-:Y:S01]  /*1110*/  SHF.L.U32 R12, R9, R24, RZ ;  /* 0x00000018090c7219 */ /* 0x000fe200000006ff */
[----:B------:R-:W-:-:S06]  /*1120*/  IMAD.MOV.U32 R6, RZ, RZ, R22 ;  /* 0x000000ffff067224 */ /* 0x000fcc00078e0016 */
[----:B------:R-:W0:Y:S01]  /*1130*/  LDC R30, c[0x0][0x610] ;  /* 0x00018400ff1e7b82 */ /* 0x000e220000000800 */
[----:B-1-3--:R-:W-:Y:S05]  /*1140*/  @!P0 BRA `(.L_x_13) ;  /* 0x0000000000288947 */ /* 0x00afea0003800000 */
[----:B------:R-:W1:Y:S02]  /*1150*/  LDC R11, c[0x0][0x64c] ;  /* 0x00019300ff0b7b82 */ /* 0x000e640000000800 */
[----:B-1----:R-:W-:-:S05]  /*1160*/  IADD3 R11, P0, R22, R11, RZ ;  /* 0x0000000b160b7210 */ /* 0x002fca0007f1e0ff */
        /* <DEDUP_REMOVED lines=8> */
.L_x_13:
[----:B----4-:R-:W-:Y:S01]  /*11f0*/  SHF.R.U64 R6, R6, R28, R7 ;  /* 0x0000001c06067219 */ /* 0x010fe20000001207 */
[----:B--2---:R-:W-:Y:S01]  /*1200*/  VIADD R7, R25, 0xffffffff ;  /* 0xffffffff19077836 */ /* 0x004fe20000000000 */
[----:B------:R-:W-:Y:S01]  /*1210*/  LOP3.LUT R13, R32, R13, RZ, 0xc0, !PT ;  /* 0x0000000d200d7212 */ /* 0x000fe200078ec0ff */
[----:B------:R-:W-:Y:S02]  /*1220*/  IMAD.MOV R15, RZ, RZ, -R15 ;  /* 0x000000ffff0f7224 */ /* 0x000fe400078e0a0f */
[----:B------:R-:W-:Y:S01]  /*1230*/  IMAD.MOV R8, RZ, RZ, -R6 ;  /* 0x000000ffff087224 */ /* 0x000fe200078e0a06 */
[----:B------:R-:W-:Y:S01]  /*1240*/  LOP3.LUT R7, R20, R7, RZ, 0xc0, !PT ;  /* 0x0000000714077212 */ /* 0x000fe200078ec0ff */
[----:B------:R-:W-:Y:S02]  /*1250*/  IMAD R13, R12, R6, R13 ;  /* 0x000000060c0d7224 */ /* 0x000fe400078e020d */
[----:B------:R-:W-:Y:S02]  /*1260*/  @P1 IMAD R2, R19, R15, R14 ;  /* 0x0000000f13021224 */ /* 0x000fe400078e020e */
[----:B0-----:R-:W-:-:S02]  /*1270*/  IMAD R6, R8, R29, R22 ;  /* 0x0000001d08067224 */ /* 0x001fc400078e0216 */
[----:B------:R-:W-:Y:S02]  /*1280*/  IMAD R2, R13, R30, R2 ;  /* 0x0000001e0d027224 */ /* 0x000fe400078e0202 */
[----:B------:R-:W-:Y:S02]  /*1290*/  IMAD R19, R6, R25, R7 ;  /* 0x0000001906137224 */ /* 0x000fe400078e0207 */
[----:B------:R-:W-:-:S03]  /*12a0*/  IMAD.MOV.U32 R8, RZ, RZ, 0x1 ;  /* 0x00000001ff087424 */ /* 0x000fc600078e00ff */
[----:B------:R-:W-:Y:S02]  /*12b0*/  SEL R22, R19, R2, !P1 ;  /* 0x0000000213167207 */ /* 0x000fe40004800000 */
[----:B------:R-:W-:Y:S01]  /*12c0*/  SEL R19, R2, R19, !P1 ;  /* 0x0000001302137207 */ /* 0x000fe20004800000 */
[----:B------:R-:W-:-:S07]  /*12d0*/  IMAD.MOV.U32 R2, RZ, RZ, R31 ;  /* 0x000000ffff027224 */ /* 0x000fce00078e001f */
.L_x_11:
[----:B------:R-:W-:Y:S05]  /*12e0*/  @!P2 BRA `(.L_x_14) ;  /* 0x000000380014a947 */ /* 0x000fea0003800000 */
[----:B------:R-:W-:-:S13]  /*12f0*/  ISETP.GT.U32.AND P0, PT, R33, 0x1, PT ;  /* 0x000000012100780c */ /* 0x000fda0003f04070 */
[----:B------:R-:W-:Y:S05]  /*1300*/  @P0 EXIT ;  /* 0x000000000000094d */ /* 0x000fea0003800000 */
.L_x_15:
[----:B------:R-:W-:-:S08]  /*1310*/  NOP ;  /* 0x0000000000007918 */ /* 0x000fd00000000000 */
[----:B------:R-:W1:Y:S02]  /*1320*/  USETMAXREG.TRY_ALLOC.CTAPOOL UP0, 0xe8 ;  /* 0x000000e8000079c8 */ /* 0x000e640008000600 */
[----:B-1----:R-:W-:-:S13]  /*1330*/  PLOP3.LUT P0, PT, PT, PT, UP0, 0x80, 0x0 ;  /* 0x000000000000781c */ /* 0x002fda0003f0f008 */
[----:B------:R-:W-:Y:S05]  /*1340*/  @!P0 BRA `(.L_x_15) ;  /* 0xfffffffc00f08947 */ /* 0x000fea000383ffff */
[----:B------:R-:W-:-:S13]  /*1350*/  LOP3.LUT P0, RZ, R8, 0xff, RZ, 0xc0, !PT ;  /* 0x000000ff08ff7812 */ /* 0x000fda000780c0ff */
[----:B------:R-:W-:Y:S05]  /*1360*/  @!P0 EXIT ;  /* 0x000000000000894d */ /* 0x000fea0003800000 */
[----:B------:R-:W1:Y:S01]  /*1370*/  S2UR UR4, SR_CgaCtaId ;  /* 0x00000000000479c3 */ /* 0x000e620000008800 */
[----:B------:R-:W-:Y:S01]  /*1380*/  VIADD R6, R5, 0xffffffff ;  /* 0xffffffff05067836 */ /* 0x000fe20000000000 */
[----:B------:R-:W-:Y:S01]  /*1390*/  SHF.R.S32.HI R0, RZ, 0x1f, R3 ;  /* 0x0000001fff007819 */ /* 0x000fe20000011403 */
[----:B------:R-:W-:Y:S01]  /*13a0*/  UMOV UR41, 0x400 ;  /* 0x0000040000297882 */ /* 0x000fe20000000000 */
[----:B------:R-:W-:Y:S01]  /*13b0*/  UISETP.LT.AND UP0, UPT, UR40, 0x1, UPT ;  /* 0x000000012800788c */ /* 0x000fe2000bf01270 */
[----:B------:R-:W-:Y:S01]  /*13c0*/  LOP3.LUT R70, R16, 0x1, RZ, 0xfc, !PT ;  /* 0x0000000110467812 */ /* 0x000fe200078efcff */
[----:B------:R-:W-:Y:S01]  /*13d0*/  ULDC UR6, c[0x0][0x284] ;  /* 0x0000a10000067ab9 */ /* 0x000fe20000000800 */
[----:B------:R-:W-:Y:S01]  /*13e0*/  R2UR UR42, R6 ;  /* 0x00000000062a72ca */ /* 0x000fe200000e0000 */
[----:B------:R-:W-:Y:S01]  /*13f0*/  USEL UR43, UR40, 0x1, UP0 ;  /* 0x00000001282b7887 */ /* 0x000fe20008000000 */
[CC--:B------:R-:W-:Y:S01]  /*1400*/  LEA.HI R4, R0.reuse, R3.reuse, RZ, 0x2 ;  /* 0x0000000300047211 */ /* 0x0c0fe200078f10ff */
[----:B------:R-:W-:Y:S01]  /*1410*/  USHF.L.U32 UR46, UR40, 0x1, URZ ;  /* 0x00000001282e7899 */ /* 0x000fe2000800063f */
[----:B------:R-:W-:Y:S01]  /*1420*/  LEA.HI R0, R0, R3, RZ, 0x5 ;  /* 0x0000000300007211 */ /* 0x000fe200078f28ff */
[----:B------:R-:W-:Y:S01]  /*1430*/  UIADD3 UR43, -UR43, UR40, URZ ;  /* 0x000000282b2b7290 */ /* 0x000fe2000fffe13f */
[----:B------:R-:W-:-:S02]  /*1440*/  SHF.R.S32.HI R58, RZ, 0x2, R4 ;  /* 0x00000002ff3a7819 */ /* 0x000fc40000011404 */
[----:B------:R-:W-:Y:S02]  /*1450*/  SHF.R.S32.HI R5, RZ, 0x1f, R4 ;  /* 0x0000001fff057819 */ /* 0x000fe40000011404 */
[----:B------:R-:W-:Y:S02]  /*1460*/  LOP3.LUT R60, R4, 0xfffffffc, RZ, 0xc0, !PT ;  /* 0xfffffffc043c7812 */ /* 0x000fe400078ec0ff */
[----:B------:R-:W-:Y:S01]  /*1470*/  LEA.HI R5, R5, R58, RZ, 0x3 ;  /* 0x0000003a05057211 */ /* 0x000fe200078f18ff */
[----:B------:R-:W-:Y:S01]  /*1480*/  USHF.L.U32 UR42, UR42, 0x3, URZ ;  /* 0x000000032a2a7899 */ /* 0x000fe2000800063f */
[----:B------:R-:W-:Y:S01]  /*1490*/  ISETP.NE.AND P0, PT, R6, RZ, PT ;  /* 0x000000ff0600720c */ /* 0x000fe20003f05270 */
[----:B------:R-:W-:Y:S01]  /*14a0*/  IMAD.IADD R60, R3, 0x1, -R60 ;  /* 0x00000001033c7824 */ /* 0x000fe200078e0a3c */
[----:B------:R-:W-:Y:S01]  /*14b0*/  LOP3.LUT R5, R5, 0xfffffff8, RZ, 0xc0, !PT ;  /* 0xfffffff805057812 */ /* 0x000fe200078ec0ff */
[----:B-1----:R-:W-:Y:S01]  /*14c0*/  ULEA UR41, UR4, UR41, 0x18 ;  /* 0x0000002904297291 */ /* 0x002fe2000f8ec03f */
[----:B------:R-:W-:Y:S01]  /*14d0*/  SEL R71, RZ, 0x1, P0 ;  /* 0x00000001ff477807 */ /* 0x000fe20000000000 */
[----:B------:R-:W-:-:S02]  /*14e0*/  IMAD.U32 R62, RZ, RZ, UR42 ;  /* 0x0000002aff3e7e24 */ /* 0x000fc4000f8e00ff */
[----:B------:R-:W-:Y:S01]  /*14f0*/  UIADD3 UR47, UR41, 0xf0, URZ ;  /* 0x000000f0292f7890 */ /* 0x000fe2000fffe03f */
[----:B------:R-:W-:Y:S01]  /*1500*/  IMAD.IADD R58, R58, 0x1, -R5 ;  /* 0x000000013a3a7824 */ /* 0x000fe200078e0a05 */
[----:B------:R-:W-:Y:S01]  /*1510*/  SHF.R.S32.HI R5, RZ, 0x5, R0 ;  /* 0x00000005ff057819 */ /* 0x000fe20000011400 */
[----:B------:R-:W-:Y:S01]  /*1520*/  UIADD3 UR4, UR41, 0x200, URZ ;  /* 0x0000020029047890 */ /* 0x000fe2000fffe03f */
[C---:B------:R-:W-:Y:S01]  /*1530*/  LOP3.LUT R64, R62.reuse, 0x8, RZ, 0xc0, !PT ;  /* 0x000000083e407812 */ /* 0x040fe200078ec0ff */
[----:B------:R-:W-:Y:S01]  /*1540*/  UIADD3 UR5, UR41, 0x1c200, URZ ;  /* 0x0001c20029057890 */ /* 0x000fe2000fffe03f */
[--C-:B------:R-:W-:Y:S01]  /*1550*/  SHF.R.S32.HI R59, RZ, 0x1f, R58.reuse ;  /* 0x0000001fff3b7819 */ /* 0x100fe2000001143a */
[----:B------:R-:W-:Y:S01]  /*1560*/  USHF.R.U32.HI UR4, URZ, 0x4, UR4 ;  /* 0x000000043f047899 */ /* 0x000fe20008011604 */
[C-C-:B------:R-:W-:Y:S01]  /*1570*/  IMAD R65, R5.reuse, -0x10, -R58.reuse ;  /* 0xfffffff005417824 */ /* 0x140fe200078e0a3a */
[----:B------:R-:W-:Y:S01]  /*1580*/  USHF.R.U32.HI UR5, URZ, 0x4, UR5 ;  /* 0x000000043f057899 */ /* 0x000fe20008011605 */
[----:B------:R-:W-:Y:S01]  /*1590*/  IMAD.U32 R61, RZ, RZ, UR47 ;  /* 0x0000002fff3d7e24 */ /* 0x000fe2000f8e00ff */
[----:B------:R-:W-:Y:S01]  /*15a0*/  ULOP3.LUT UR4, UR4, 0x3fff, URZ, 0xc0, !UPT ;  /* 0x00003fff04047892 */ /* 0x000fe2000f8ec03f */
[----:B------:R-:W-:Y:S01]  /*15b0*/  IMAD.WIDE R58, R5, 0x10, R58 ;  /* 0x00000010053a7825 */ /* 0x000fe200078e023a */
[----:B------:R-:W-:Y:S01]  /*15c0*/  LOP3.LUT R62, R62, 0x8, RZ, 0xc, !PT ;  /* 0x000000083e3e7812 */ /* 0x000fe200078e0cff */
[----:B------:R-:W-:Y:S01]  /*15d0*/  ULOP3.LUT UR44, UR5, 0x3fff, URZ, 0xc0, !UPT ;  /* 0x00003fff052c7892 */ /* 0x000fe2000f8ec03f */
[----:B------:R-:W-:Y:S01]  /*15e0*/  LOP3.LUT R64, R64, 0x18, RZ, 0x3c, !PT ;  /* 0x0000001840407812 */ /* 0x000fe200078e3cff */
[----:B------:R-:W-:Y:S01]  /*15f0*/  VIADD R63, R61, UR42 ;  /* 0x0000002a3d3f7c36 */ /* 0x000fe20008000000 */
[----:B------:R-:W-:Y:S01]  /*1600*/  ULOP3.LUT UR45, UR4, 0x10000, URZ, 0xfc, !UPT ;  /* 0x00010000042d7892 */ /* 0x000fe2000f8efc3f */
[----:B------:R-:W-:-:S11]  /*1610*/  VIADD R65, R65, UR6 ;  /* 0x0000000641417c36 */ /* 0x000fd60008000000 */
.L_x_99:
[----:B------:R-:W-:Y:S01]  /*1620*/  SHF.L.U32 R0, R71, 0x1f, RZ ;  /* 0x0000001f47007819 */ /* 0x000fe200000006ff */
[----:B------:R-:W-:Y:S02]  /*1630*/  ULDC UR4, c[0x0][0x28c] ;  /* 0x0000a30000047ab9 */ /* 0x000fe40000000800 */
[----:B------:R-:W-:Y:S01]  /*1640*/  ISETP.LT.AND P1, PT, RZ, UR4, PT ;  /* 0x00000004ff007c0c */ /* 0x000fe2000bf21270 */
[----:B-1----:R-:W1:Y:S02]  /*1650*/  SYNCS.PHASECHK.TRANS64.TRYWAIT P0, [R61+UR42], R0 ;  /* 0x000000003d0075a7 */ /* 0x002e64000800016a */
[----:B-1-34-:R-:W-:Y:S10]  /*1660*/  @!P0 BRA `(.L_x_16) ;  /* 0x0000004800908947 */ /* 0x01aff40003800000 */
.L_x_131:
[----:B------:R-:W-:Y:S05]  /*1670*/  @P1 BRA `(.L_x_17) ;  /* 0x0000000000401947 */ /* 0x000fea0003800000 */
[----:B-1----:R-:W-:Y:S01]  /*1680*/  MOV R0, 0x0 ;  /* 0x0000000000007802 */ /* 0x002fe20000000f00 */
[----:B------:R-:W-:Y:S01]  /*1690*/  ULDC.64 UR4, c[0x4][0x68] ;  /* 0x01001a0000047ab9 */ /* 0x000fe20000000a00 */
[----:B------:R-:W-:Y:S01]  /*16a0*/  ULDC.64 UR6, c[0x4][0x8] ;  /* 0x0100020000067ab9 */ /* 0x000fe20000000a00 */
[----:B------:R-:W-:Y:S01]  /*16b0*/  IMAD.U32 R4, RZ, RZ, UR4 ;  /* 0x00000004ff047e24 */ /* 0x000fe2000f8e00ff */
[----:B------:R1:W2:Y:S01]  /*16c0*/  LDC.64 R14, c[0x4][R0] ;  /* 0x01000000000e7b82 */ /* 0x0002a20000000a00 */
[----:B------:R-:W-:Y:S01]  /*16d0*/  IMAD.U32 R5, RZ, RZ, UR5 ;  /* 0x00000005ff057e24 */ /* 0x000fe2000f8e00ff */
[----:B------:R-:W-:Y:S01]  /*16e0*/  ULDC.64 UR4, c[0x4][0x70] ;  /* 0x01001c0000047ab9 */ /* 0x000fe20000000a00 */
[----:B------:R-:W-:Y:S02]  /*16f0*/  IMAD.U32 R10, RZ, RZ, UR6 ;  /* 0x00000006ff0a7e24 */ /* 0x000fe4000f8e00ff */
[----:B------:R-:W-:Y:S02]  /*1700*/  IMAD.U32 R6, RZ, RZ, UR4 ;  /* 0x00000004ff067e24 */ /* 0x000fe4000f8e00ff */
[----:B------:R-:W-:-:S02]  /*1710*/  IMAD.U32 R7, RZ, RZ, UR5 ;  /* 0x00000005ff077e24 */ /* 0x000fc4000f8e00ff */
[----:B------:R-:W-:Y:S02]  /*1720*/  IMAD.U32 R11, RZ, RZ, UR7 ;  /* 0x00000007ff0b7e24 */ /* 0x000fe4000f8e00ff */
[----:B------:R-:W-:Y:S02]  /*1730*/  IMAD.MOV.U32 R8, RZ, RZ, 0x1e1 ;  /* 0x000001e1ff087424 */ /* 0x000fe400078e00ff */
[----:B0-----:R-:W-:Y:S02]  /*1740*/  IMAD.MOV.U32 R12, RZ, RZ, 0x1 ;  /* 0x00000001ff0c7424 */ /* 0x001fe400078e00ff */
[----:B-1----:R-:W-:-:S07]  /*1750*/  IMAD.MOV.U32 R13, RZ, RZ, RZ ;  /* 0x000000ffff0d7224 */ /* 0x002fce00078e00ff */
[----:B------:R-:W-:-:S07]  /*1760*/  LEPC R20, `(.L_x_17) ;  /* 0x000000001014794e */ /* 0x000fce0000000000 */
[----:B--2--5:R-:W-:Y:S05]  /*1770*/  CALL.ABS.NOINC R14 ;  /* 0x000000000e007343 */ /* 0x024fea0003c00000 */
.L_x_17:
[----:B------:R-:W-:-:S13]  /*1780*/  ISETP.NE.AND P0, PT, R70, 0x3, PT ;  /* 0x000000034600780c */ /* 0x000fda0003f05270 */
[----:B------:R-:W-:Y:S05]  /*1790*/  @!P0 BRA `(.L_x_18) ;  /* 0x0000000000048947 */ /* 0x000fea0003800000 */
[----:B------:R-:W-:Y:S01]  /*17a0*/  BPT.TRAP 0x1 ;  /* 0x000000040000795c */ /* 0x000fe20000300000 */
.L_x_18:
[----:B------:R-:W-:Y:S02]  /*17b0*/  IMAD.U32 R3, RZ, RZ, UR38 ;  /* 0x00000026ff037e24 */ /* 0x000fe4000f8e00ff */
[----:B-1----:R-:W-:-:S03]  /*17c0*/  IMAD.U32 R0, RZ, RZ, UR39 ;  /* 0x00000027ff007e24 */ /* 0x002fc6000f8e00ff */
[----:B------:R-:W-:Y:S02]  /*17d0*/  LEA R3, R3, UR41, 0x3 ;  /* 0x0000002903037c11 */ /* 0x000fe4000f8e18ff */
[----:B------:R-:W-:-:S04]  /*17e0*/  SHF.L.U32 R0, R0, 0x1f, RZ ;  /* 0x0000001f00007819 */ /* 0x000fc800000006ff */
[----:B------:R1:W2:Y:S01]  /*17f0*/  SYNCS.PHASECHK.TRANS64.TRYWAIT P1, [R3+URZ], R0 ;  /* 0x00000000030075a7 */ /* 0x0002a2000802017f */
[----:B------:R-:W-:Y:S05]  /*1800*/  @!P0 BRA `(.L_x_19) ;  /* 0x0000000000048947 */ /* 0x000fea0003800000 */
[----:B------:R-:W-:Y:S01]  /*1810*/  BPT.TRAP 0x1 ;  /* 0x000000040000795c */ /* 0x000fe20000300000 */
.L_x_19:
[----:B--2---:R-:W-:Y:S05]  /*1820*/  @P1 BRA `(.L_x_20) ;  /* 0x0000000000081947 */ /* 0x004fea0003800000 */
[----:B------:R-:W2:Y:S02]  /*1830*/  SYNCS.PHASECHK.TRANS64.TRYWAIT P1, [R3+URZ], R0 ;  /* 0x00000000030075a7 */ /* 0x000ea4000802017f */
[----:B--2---:R-:W-:Y:S05]  /*1840*/  @!P1 BRA `(.L_x_21) ;  /* 0x00000048002c9947 */ /* 0x004fea0003800000 */
.L_x_20:
[----:B------:R-:W-:Y:S05]  /*1850*/  WARPSYNC.ALL ;  /* 0x0000000000007948 */ /* 0x000fea0003800000 */
[----:B------:R-:W-:Y:S01]  /*1860*/  ULEA UR8, UR38, UR45, 0x9 ;  /* 0x0000002d26087291 */ /* 0x000fe2000f8e483f */
[----:B------:R-:W-:Y:S01]  /*1870*/  WARPGROUP.ARRIVE ;  /* 0x00000000000079c5 */ /* 0x000fe20000000000 */
[----:B------:R-:W-:Y:S01]  /*1880*/  ULEA UR9, UR38, UR44, 0x9 ;  /* 0x0000002c26097291 */ /* 0x000fe2000f8e483f */
[----:B-12---:R-:W-:Y:S01]  /*1890*/  IMAD.U32 R0, RZ, RZ, UR43 ;  /* 0x0000002bff007e24 */ /* 0x006fe2000f8e00ff */
[----:B------:R-:W-:Y:S01]  /*18a0*/  UMOV UR5, 0x40000040 ;  /* 0x4000004000057882 */ /* 0x000fe20000000000 */
[----:B------:R-:W-:-:S02]  /*18b0*/  UMOV UR7, 0x40000040 ;  /* 0x4000004000077882 */ /* 0x000fc40000000000 */
[----:B------:R-:W-:Y:S01]  /*18c0*/  UMOV UR4, UR8 ;  /* 0x0000000800047c82 */ /* 0x000fe20008000000 */
[----:B------:R-:W-:Y:S01]  /*18d0*/  ISETP.GE.AND P1, PT, R0, 0x1, PT ;  /* 0x000000010000780c */ /* 0x000fe20003f26270 */
[----:B------:R-:W-:Y:S02]  /*18e0*/  UMOV UR6, UR9 ;  /* 0x0000000900067c82 */ /* 0x000fe40008000000 */
[----:B------:R-:W-:Y:S01]  /*18f0*/  HGMMA.64x64x16.F32.BF16 R24, gdesc[UR4].tnspB, RZ, !UPT, gsb0 ;  /* 0x40e00000041879f0 */ /* 0x000fe2000c0018ff */
[----:B------:R-:W-:Y:S02]  /*1900*/  UIADD3 UR4, UR8, 0x2, URZ ;  /* 0x0000000208047890 */ /* 0x000fe4000fffe03f */
[----:B------:R-:W-:Y:S01]  /*1910*/  UIADD3 UR6, UR9, 0x80, URZ ;  /* 0x0000008009067890 */ /* 0x000fe2000fffe03f */
[----:B------:R-:W-:Y:S01]  /*1920*/  UMOV UR5, 0x40000040 ;  /* 0x4000004000057882 */ /* 0x000fe20000000000 */
[----:B------:R-:W-:Y:S01]  /*1930*/  UMOV UR7, 0x40000040 ;  /* 0x4000004000077882 */ /* 0x000fe20000000000 */
[----:B------:R-:W-:-:S02]  /*1940*/  WARPGROUP.DEPBAR.LE gsb0, 0x0 ;  /* 0x00008000000079c5 */ /* 0x000fc40000010000 */
[----:B------:R-:W-:-:S06]  /*1950*/  WARPGROUP.ARRIVE ;  /* 0x00000000000079c5 */ /* 0x000fcc0000000000 */
[----:B------:R-:W-:Y:S01]  /*1960*/  HGMMA.64x64x16.F32.BF16 R24, gdesc[UR4].tnspB, R24, gsb0 ;  /* 0x40e00000041879f0 */ /* 0x000fe20008001818 */
[----:B------:R-:W-:Y:S02]  /*1970*/  UIADD3 UR4, UR8, 0x4, URZ ;  /* 0x0000000408047890 */ /* 0x000fe4000fffe03f */
[----:B------:R-:W-:Y:S01]  /*1980*/  UIADD3 UR6, UR9, 0x100, URZ ;  /* 0x0000010009067890 */ /* 0x000fe2000fffe03f */
[----:B------:R-:W-:Y:S01]  /*1990*/  UMOV UR5, 0x40000040 ;  /* 0x4000004000057882 */ /* 0x000fe20000000000 */
[----:B------:R-:W-:Y:S01]  /*19a0*/  UMOV UR7, 0x40000040 ;  /* 0x4000004000077882 */ /* 0x000fe20000000000 */
[----:B------:R-:W-:Y:S02]  /*19b0*/  WARPGROUP.DEPBAR.LE gsb0, 0x0 ;  /* 0x00008000000079c5 */ /* 0x000fe40000010000 */
        /* <DEDUP_REMOVED lines=8> */
[----:B------:R-:W-:Y:S03]  /*1a40*/  HGMMA.64x64x16.F32.BF16 R24, gdesc[UR4].tnspB, R24, gsb0 ;  /* 0x40e00000041879f0 */ /* 0x000fe60008001818 */
[----:B------:R-:W-:Y:S02]  /*1a50*/  WARPGROUP.DEPBAR.LE gsb0, 0x0 ;  /* 0x00008000000079c5 */ /* 0x000fe40000010000 */
[----:B------:R-:W-:Y:S05]  /*1a60*/  @!P1 BRA `(.L_x_22) ;  /* 0x0000000400109947 */ /* 0x000fea0003800000 */
[----:B------:R-:W-:Y:S01]  /*1a70*/  UIADD3 UR4, UR38, 0x1, URZ ;  /* 0x0000000126047890 */ /* 0x000fe2000fffe03f */
[----:B------:R-:W-:Y:S01]  /*1a80*/  IMAD.U32 R0, RZ, RZ, UR43 ;  /* 0x0000002bff007e24 */ /* 0x000fe2000f8e00ff */
[----:B------:R-:W-:Y:S02]  /*1a90*/  UMOV UR9, UR38 ;  /* 0x0000002600097c82 */ /* 0x000fe40008000000 */
[----:B------:R-:W-:-:S04]  /*1aa0*/  UISETP.NE.AND UP0, UPT, UR4, 0xe, UPT ;  /* 0x0000000e0400788c */ /* 0x000fc8000bf05270 */
[----:B------:R-:W-:Y:S02]  /*1ab0*/  USEL UR5, URZ, 0x1, UP0 ;  /* 0x000000013f057887 */ /* 0x000fe40008000000 */
[----:B------:R-:W-:Y:S02]  /*1ac0*/  USEL UR8, UR4, URZ, UP0 ;  /* 0x0000003f04087287 */ /* 0x000fe40008000000 */
[----:B------:R-:W-:-:S06]  /*1ad0*/  ULOP3.LUT UR5, UR39, UR5, URZ, 0x3c, !UPT ;  /* 0x0000000527057292 */ /* 0x000fcc000f8e3c3f */
[----:B------:R-:W-:-:S07]  /*1ae0*/  IMAD.U32 R5, RZ, RZ, UR5 ;  /* 0x00000005ff057e24 */ /* 0x000fce000f8e00ff */
.L_x_29:
[----:B-12---:R-:W-:Y:S05]  /*1af0*/  @!P0 BRA `(.L_x_23) ;  /* 0x0000000000048947 */ /* 0x006fea0003800000 */
[----:B------:R-:W-:Y:S01]  /*1b00*/  BPT.TRAP 0x1 ;  /* 0x000000040000795c */ /* 0x000fe20000300000 */
.L_x_23:
[----:B------:R-:W-:Y:S01]  /*1b10*/  ULEA UR4, UR8, UR41, 0x3 ;  /* 0x0000002908047291 */ /* 0x000fe2000f8e183f */
[----:B------:R-:W-:-:S08]  /*1b20*/  SHF.L.U32 R3, R5, 0x1f, RZ ;  /* 0x0000001f05037819 */ /* 0x000fd000000006ff */
[----:B------:R1:W2:Y:S01]  /*1b30*/  SYNCS.PHASECHK.TRANS64.TRYWAIT P1, [UR4], R3 ;  /* 0x00000003ff0075a7 */ /* 0x0002a20008020144 */
[----:B------:R-:W-:Y:S05]  /*1b40*/  @!P0 BRA `(.L_x_24) ;  /* 0x0000000000048947 */ /* 0x000fea0003800000 */
[----:B------:R-:W-:Y:S01]  /*1b50*/  BPT.TRAP 0x1 ;  /* 0x000000040000795c */ /* 0x000fe20000300000 */
.L_x_24:
[----:B--2---:R-:W-:Y:S05]  /*1b60*/  @P1 BRA `(.L_x_25) ;  /* 0x0000000000081947 */ /* 0x004fea0003800000 */
[----:B------:R-:W2:Y:S02]  /*1b70*/  SYNCS.PHASECHK.TRANS64.TRYWAIT P1, [UR4], R3 ;  /* 0x00000003ff0075a7 */ /* 0x000ea40008020144 */
[----:B--2---:R-:W-:Y:S05]  /*1b80*/  @!P1 BRA `(.L_x_26) ;  /* 0x0000004400709947 */ /* 0x004fea0003800000 */
.L_x_25:
[----:B------:R-:W-:Y:S01]  /*1b90*/  ULEA UR10, UR8, UR45, 0x9 ;  /* 0x0000002d080a7291 */ /* 0x000fe2000f8e483f */
[----:B------:R-:W-:Y:S01]  /*1ba0*/  WARPGROUP.ARRIVE ;  /* 0x00000000000079c5 */ /* 0x000fe20000000000 */
[----:B------:R-:W-:Y:S01]  /*1bb0*/  ULEA UR11, UR8, UR44, 0x9 ;  /* 0x0000002c080b7291 */ /* 0x000fe2000f8e483f */
[----:B------:R-:W-:Y:S01]  /*1bc0*/  UMOV UR5, 0x40000040 ;  /* 0x4000004000057882 */ /* 0x000fe20000000000 */
[----:B------:R-:W-:-:S03]  /*1bd0*/  UMOV UR7, 0x40000040 ;  /* 0x4000004000077882 */ /* 0x000fc60000000000 */
[----:B------:R-:W-:Y:S02]  /*1be0*/  UMOV UR4, UR10 ;  /* 0x0000000a00047c82 */ /* 0x000fe40008000000 */
[----:B------:R-:W-:Y:S02]  /*1bf0*/  UMOV UR6, UR11 ;  /* 0x0000000b00067c82 */ /* 0x000fe40008000000 */
[----:B------:R-:W-:Y:S01]  /*1c00*/  HGMMA.64x64x16.F32.BF16 R24, gdesc[UR4].tnspB, R24, gsb0 ;  /* 0x40e00000041879f0 */ /* 0x000fe20008001818 */
        /* <DEDUP_REMOVED lines=23> */
[----:B------:R-:W-:Y:S01]  /*1d80*/  BPT.TRAP 0x1 ;  /* 0x000000040000795c */ /* 0x000fe20000300000 */
.L_x_27:
[----:B------:R-:W-:Y:S01]  /*1d90*/  ULEA UR4, UR9, UR41, 0x3 ;  /* 0x0000002909047291 */ /* 0x000fe2000f8e183f */
[----:B------:R-:W-:-:S03]  /*1da0*/  ISETP.GT.U32.AND P1, PT, R16, 0x1, PT ;  /* 0x000000011000780c */ /* 0x000fc60003f24070 */
[----:B------:R-:W-:-:S04]  /*1db0*/  UIADD3 UR4, UR4, 0x70, URZ ;  /* 0x0000007004047890 */ /* 0x000fc8000fffe03f */
[----:B------:R-:W-:-:S09]  /*1dc0*/  UPRMT UR4, URZ, 0x654, UR4 ;  /* 0x000006543f047896 */ /* 0x000fd20008000004 */
[----:B------:R-:W-:Y:S01]  /*1dd0*/  SYNCS.ARRIVE.TRANS64.RED.A1T0 RZ, [UR4], RZ ;  /* 0x000000ffffff79a7 */ /* 0x000fe20008100404 */
[----:B------:R-:W-:Y:S05]  /*1de0*/  @P1 BRA `(.L_x_28) ;  /* 0x0000000000041947 */ /* 0x000fea0003800000 */
[----:B------:R-:W-:Y:S01]  /*1df0*/  BPT.TRAP 0x1 ;  /* 0x000000040000795c */ /* 0x000fe20000300000 */
.L_x_28:
[----:B------:R-:W-:Y:S01]  /*1e00*/  UIADD3 UR8, UR8, 0x1, URZ ;  /* 0x0000000108087890 */ /* 0x000fe2000fffe03f */
[C---:B------:R-:W-:Y:S01]  /*1e10*/  ISETP.GT.AND P1, PT, R0.reuse, 0x1, PT ;  /* 0x000000010000780c */ /* 0x040fe20003f24270 */
[----:B------:R-:W-:Y:S01]  /*1e20*/  UIADD3 UR9, UR9, 0x1, URZ ;  /* 0x0000000109097890 */ /* 0x000fe2000fffe03f */
[----:B------:R-:W-:Y:S01]  /*1e30*/  VIADD R0, R0, 0xffffffff ;  /* 0xffffffff00007836 */ /* 0x000fe20000000000 */
[----:B------:R-:W-:Y:S02]  /*1e40*/  UISETP.NE.AND UP0, UPT, UR8, 0xe, UPT ;  /* 0x0000000e0800788c */ /* 0x000fe4000bf05270 */
[----:B------:R-:W-:Y:S02]  /*1e50*/  UISETP.NE.AND UP1, UPT, UR9, 0xe, UPT ;  /* 0x0000000e0900788c */ /* 0x000fe4000bf25270 */
[----:B------:R-:W-:Y:S02]  /*1e60*/  USEL UR4, URZ, 0x1, UP0 ;  /* 0x000000013f047887 */ /* 0x000fe40008000000 */
[----:B------:R-:W-:-:S02]  /*1e70*/  USEL UR8, UR8, URZ, UP0 ;  /* 0x0000003f08087287 */ /* 0x000fc40008000000 */
[----:B------:R-:W-:Y:S02]  /*1e80*/  USEL UR9, UR9, URZ, UP1 ;  /* 0x0000003f09097287 */ /* 0x000fe40008800000 */
[----:B------:R-:W-:Y:S01]  /*1e90*/  LOP3.LUT R5, R5, UR4, RZ, 0x3c, !PT ;  /* 0x0000000405057c12 */ /* 0x000fe2000f8e3cff */
[----:B------:R-:W-:Y:S09]  /*1ea0*/  @P1 BRA `(.L_x_29) ;  /* 0xfffffffc00101947 */ /* 0x000ff2000383ffff */
.L_x_22:
[----:B------:R-:W3:Y:S01]  /*1eb0*/  LDC R0, c[0x0][0x28c] ;  /* 0x0000a300ff007b82 */ /* 0x000ee20000000800 */
[----:B------:R4:W-:Y:S01]  /*1ec0*/  SYNCS.ARRIVE.TRANS64.A1T0 RZ, [R62+UR47], RZ ;  /* 0x000000ff3eff79a7 */ /* 0x0009e2000810002f */
[----:B---3--:R-:W-:-:S13]  /*1ed0*/  ISETP.GE.AND P1, PT, R0, 0x1, PT ;  /* 0x000000010000780c */ /* 0x008fda0003f26270 */
[----:B----4-:R-:W-:Y:S05]  /*1ee0*/  @!P1 BRA `(.L_x_30) ;  /* 0x0000000000389947 */ /* 0x010fea0003800000 */
[----:B------:R-:W-:Y:S05]  /*1ef0*/  @!P0 BRA `(.L_x_31) ;  /* 0x0000000000048947 */ /* 0x000fea0003800000 */
[----:B------:R-:W-:Y:S01]  /*1f00*/  BPT.TRAP 0x1 ;  /* 0x000000040000795c */ /* 0x000fe20000300000 */
.L_x_31:
[----:B------:R-:W-:Y:S01]  /*1f10*/  UIADD3 UR6, UR43, UR38, URZ ;  /* 0x000000262b067290 */ /* 0x000fe2000fffe03f */
[----:B------:R-:W-:-:S03]  /*1f20*/  ISETP.GT.U32.AND P0, PT, R16, 0x1, PT ;  /* 0x000000011000780c */ /* 0x000fc60003f04070 */
[----:B------:R-:W-:-:S04]  /*1f30*/  USHF.R.U32.HI UR4, URZ, 0x1, UR6 ;  /* 0x000000013f047899 */ /* 0x000fc80008011606 */
[----:B------:R-:W-:-:S04]  /*1f40*/  UIMAD.WIDE.U32 UR4, UR4, -0x6db6db6d, URZ ;  /* 0x92492493040478a5 */ /* 0x000fc8000f8e003f */
[----:B------:R-:W-:-:S04]  /*1f50*/  USHF.R.U32.HI UR4, URZ, 0x2, UR5 ;  /* 0x000000023f047899 */ /* 0x000fc80008011605 */
[----:B------:R-:W-:-:S04]  /*1f60*/  UIMAD UR6, UR4, -0xe, UR6 ;  /* 0xfffffff2040678a4 */ /* 0x000fc8000f8e0206 */
[----:B------:R-:W-:-:S04]  /*1f70*/  ULEA UR6, UR6, UR41, 0x3 ;  /* 0x0000002906067291 */ /* 0x000fc8000f8e183f */
[----:B------:R-:W-:-:S04]  /*1f80*/  UIADD3 UR6, UR6, 0x70, URZ ;  /* 0x0000007006067890 */ /* 0x000fc8000fffe03f */
[----:B------:R-:W-:-:S09]  /*1f90*/  UPRMT UR6, URZ, 0x654, UR6 ;  /* 0x000006543f067896 */ /* 0x000fd20008000006 */
[----:B------:R-:W-:Y:S01]  /*1fa0*/  SYNCS.ARRIVE.TRANS64.RED.A1T0 RZ, [UR6], RZ ;  /* 0x000000ffffff79a7 */ /* 0x000fe20008100406 */
[----:B------:R-:W-:Y:S05]  /*1fb0*/  @P0 BRA `(.L_x_30) ;  /* 0x0000000000040947 */ /* 0x000fea0003800000 */
[----:B------:R-:W-:Y:S01]  /*1fc0*/  BPT.TRAP 0x1 ;  /* 0x000000040000795c */ /* 0x000fe20000300000 */
.L_x_30:
[----:B------:R-:W-:Y:S01]  /*1fd0*/  SHF.L.U32 R0, R71, 0x1f, RZ ;  /* 0x0000001f47007819 */ /* 0x000fe200000006ff */
[----:B------:R-:W-:Y:S01]  /*1fe0*/  UIADD3 UR38, UR46, UR38, URZ ;  /* 0x000000262e267290 */ /* 0x000fe2000fffe03f */
[----:B------:R-:W3:Y:S01]  /*1ff0*/  LDC R7, c[0x0][0x288] ;  /* 0x0000a200ff077b82 */ /* 0x000ee20000000800 */
[----:B------:R-:W-:Y:S01]  /*2000*/  UISETP.GE.U32.AND UP1, UPT, UR46, 0xe, UPT ;  /* 0x0000000e2e00788c */ /* 0x000fe2000bf26070 */
[----:B------:R-:W-:Y:S01]  /*2010*/  IMAD.SHL.U32 R8, R60, 0x2, RZ ;  /* 0x000000023c087824 */ /* 0x000fe200078e00ff */
[----:B------:R-:W-:Y:S02]  /*2020*/  UISETP.GT.U32.AND UP0, UPT, UR38, 0xd, UPT ;  /* 0x0000000d2600788c */ /* 0x000fe4000bf04070 */
[----:B------:R-:W-:Y:S02]  /*2030*/  USHF.R.U32.HI UR4, URZ, 0x1, UR38 ;  /* 0x000000013f047899 */ /* 0x000fe40008011626 */
[----:B------:R-:W-:Y:S01]  /*2040*/  UISETP.LT.U32.AND UP0, UPT, UR46, 0xe, UP0 ;  /* 0x0000000e2e00788c */ /* 0x000fe20008701070 */
[----:B------:R-:W4:Y:S01]  /*2050*/  SYNCS.PHASECHK.TRANS64.TRYWAIT P0, [R61+UR42+0x10], R0 ;  /* 0x000010003d0075a7 */ /* 0x000f22000800016a */
[----:B------:R-:W-:Y:S01]  /*2060*/  UIMAD.WIDE.U32 UR4, UR4, -0x6db6db6d, URZ ;  /* 0x92492493040478a5 */ /* 0x000fe2000f8e003f */
[----:B------:R-:W-:Y:S01]  /*2070*/  SHF.R.S32.HI R9, RZ, 0x1f, R8 ;  /* 0x0000001fff097819 */ /* 0x000fe20000011408 */
[----:B------:R-:W-:-:S02]  /*2080*/  USEL UR6, URZ, 0x1, !UP0 ;  /* 0x000000013f067887 */ /* 0x000fc4000c000000 */
[----:B------:R-:W-:Y:S02]  /*2090*/  USHF.R.U32.HI UR4, URZ, 0x2, UR5 ;  /* 0x000000023f047899 */ /* 0x000fe40008011605 */
[----:B------:R-:W-:Y:S02]  /*20a0*/  ULOP3.LUT UR39, UR39, UR6, URZ, 0x3c, !UPT ;  /* 0x0000000627277292 */ /* 0x000fe4000f8e3c3f */
[----:B------:R-:W-:Y:S02]  /*20b0*/  UIMAD UR38, UR4, -0xe, UR38 ;  /* 0xfffffff2042678a4 */ /* 0x000fe4000f8e0226 */
[----:B------:R-:W-:Y:S01]  /*20c0*/  @UP1 ULOP3.LUT UR39, UR39, 0x1, UR4, 0x78, !UPT ;  /* 0x0000000127271892 */ /* 0x000fe2000f8e7804 */
[----:B---34-:R-:W-:Y:S11]  /*20d0*/  @!P0 BRA `(.L_x_32) ;  /* 0x0000004000348947 */ /* 0x018ff60003800000 */
.L_x_132:
[----:B---3--:R-:W-:Y:S01]  /*20e0*/  IMAD.SHL.U32 R0, R19, 0x40, RZ ;  /* 0x0000004013007824 */ /* 0x008fe200078e00ff */
[----:B------:R-:W-:Y:S01]  /*20f0*/  ULDC UR6, c[0x0][0x284] ;  /* 0x0000a10000067ab9 */ /* 0x000fe20000000800 */
[----:B------:R-:W-:Y:S01]  /*2100*/  IMAD.SHL.U32 R14, R22, 0x40, RZ ;  /* 0x00000040160e7824 */ /* 0x000fe200078e00ff */
[----:B------:R-:W-:Y:S01]  /*2110*/  SHF.R.S32.HI R11, RZ, 0x1f, R2 ;  /* 0x0000001fff0b7819 */ /* 0x000fe20000011402 */
[----:B------:R-:W-:Y:S01]  /*2120*/  ULDC.64 UR4, c[0x0][0x5d0] ;  /* 0x0001740000047ab9 */ /* 0x000fe20000000a00 */
[----:B------:R-:W-:Y:S01]  /*2130*/  ISETP.GE.AND P0, PT, R0, UR6, PT ;  /* 0x0000000600007c0c */ /* 0x000fe2000bf06270 */
[----:B--2---:R-:W-:Y:S01]  /*2140*/  IMAD.WIDE.U32 R4, R2, UR4, R8 ;  /* 0x0000000402047c25 */ /* 0x004fe2000f8e0008 */
[----:B------:R-:W-:Y:S02]  /*2150*/  SHF.R.S32.HI R15, RZ, 0x1f, R14 ;  /* 0x0000001fff0f7819 */ /* 0x000fe4000001140e */
[C---:B------:R-:W-:Y:S01]  /*2160*/  ISETP.GE.OR P0, PT, R14.reuse, R7, P0 ;  /* 0x000000070e00720c */ /* 0x040fe20000706670 */
[----:B-1----:R-:W-:Y:S01]  /*2170*/  IMAD R3, R11, UR4, RZ ;  /* 0x000000040b037c24 */ /* 0x002fe2000f8e02ff */
[----:B------:R-:W-:-:S03]  /*2180*/  IADD3 R4, P1, R14, R4, RZ ;  /* 0x000000040e047210 */ /* 0x000fc60007f3e0ff */
[----:B------:R-:W-:-:S05]  /*2190*/  IMAD R3, R2, UR5, R3 ;  /* 0x0000000502037c24 */ /* 0x000fca000f8e0203 */
[----:B------:R-:W-:-:S03]  /*21a0*/  IADD3.X R5, R15, R5, R3, P1, !PT ;  /* 0x000000050f057210 */ /* 0x000fc60000ffe403 */
[----:B------:R-:W-:Y:S05]  /*21b0*/  @P0 BRA `(.L_x_33) ;  /* 0x0000002000b00947 */ /* 0x000fea0003800000 */
[----:B------:R-:W1:Y:S01]  /*21c0*/  LDC.64 R74, c[0x0][0x5c8] ;  /* 0x00017200ff4a7b82 */ /* 0x000e620000000a00 */
[----:B-----5:R-:W-:Y:S01]  /*21d0*/  FSETP.NEU.AND P0, PT, R57, RZ, PT ;  /* 0x000000ff3900720b */ /* 0x020fe20003f0d000 */
[----:B------:R-:W-:Y:S01]  /*21e0*/  IMAD R3, R60, -0x2, R7 ;  /* 0xfffffffe3c037824 */ /* 0x000fe200078e0207 */
[----:B------:R-:W-:Y:S01]  /*21f0*/  BSSY B0, `(.L_x_33) ;  /* 0x0000228000007945 */ /* 0x000fe20003800000 */
[----:B------:R-:W-:-:S04]  /*2200*/  IMAD.WIDE R66, R19, 0x40, R58 ;  /* 0x0000004013427825 */ /* 0x000fc800078e023a */
[----:B------:R-:W-:Y:S02]  /*2210*/  IMAD.IADD R3, R3, 0x1, -R14 ;  /* 0x0000000103037824 */ /* 0x000fe400078e0a0e */
[----:B------:R-:W-:-:S03]  /*2220*/  IMAD.IADD R0, R65, 0x1, -R0 ;  /* 0x0000000141007824 */ /* 0x000fc600078e0a00 */
[----:B------:R-:W-:-:S04]  /*2230*/  ISETP.GT.AND P2, PT, R3, RZ, PT ;  /* 0x000000ff0300720c */ /* 0x000fc80003f44270 */
[----:B------:R-:W-:Y:S01]  /*2240*/  ISETP.GT.AND P1, PT, R0, RZ, P2 ;  /* 0x000000ff0000720c */ /* 0x000fe20001724270 */
[-C--:B-1----:R-:W-:Y:S02]  /*2250*/  IMAD R6, R67, R74.reuse, RZ ;  /* 0x0000004a43067224 */ /* 0x082fe400078e02ff */
[----:B------:R-:W-:-:S04]  /*2260*/  IMAD.WIDE.U32 R68, R66, R74, R4 ;  /* 0x0000004a42447225 */ /* 0x000fc800078e0004 */
[----:B------:R-:W-:-:S04]  /*2270*/  IMAD R5, R66, R75, R6 ;  /* 0x0000004b42057224 */ /* 0x000fc800078e0206 */
[----:B------:R-:W-:Y:S01]  /*2280*/  IMAD.IADD R7, R69, 0x1, R5 ;  /* 0x0000000145077824 */ /* 0x000fe200078e0205 */
[----:B------:R-:W-:Y:S06]  /*2290*/  @!P0 BRA `(.L_x_34) ;  /* 0x0000001400e48947 */ /* 0x000fec0003800000 */
[----:B------:R-:W1:Y:S01]  /*22a0*/  LDC.64 R72, c[0x0][0x5b8] ;  /* 0x00016e00ff487b82 */ /* 0x000e620000000a00 */
[----:B------:R-:W-:-:S07]  /*22b0*/  ULDC.64 UR4, c[0x0][0x5c0] ;  /* 0x0001700000047ab9 */ /* 0x000fce0000000a00 */
[----:B------:R-:W2:Y:S08]  /*22c0*/  LDC.64 R76, c[0x0][0x5b0] ;  /* 0x00016c00ff4c7b82 */ /* 0x000eb00000000a00 */
[----:B------:R-:W0:Y:S01]  /*22d0*/  LDC.64 R78, c[0x0][0x5a8] ;  /* 0x00016a00ff4e7b82 */ /* 0x000e220000000a00 */
[-C--:B-1----:R-:W-:Y:S02]  /*22e0*/  IMAD R6, R11, R72.reuse, RZ ;  /* 0x000000480b067224 */ /* 0x082fe400078e02ff */
[----:B------:R-:W-:-:S04]  /*22f0*/  IMAD.WIDE.U32 R4, R2, R72, R8 ;  /* 0x0000004802047225 */ /* 0x000fc800078e0008 */
[----:B------:R-:W-:Y:S01]  /*2300*/  IMAD R69, R2, R73, R6 ;  /* 0x0000004902457224 */ /* 0x000fe200078e0206 */
[----:B------:R-:W-:Y:S01]  /*2310*/  IADD3 R10, P0, R14, R4, RZ ;  /* 0x000000040e0a7210 */ /* 0x000fe20007f1e0ff */
[----:B--2---:R-:W-:-:S03]  /*2320*/  IMAD R4, R67, R76, RZ ;  /* 0x0000004c43047224 */ /* 0x004fc600078e02ff */
[----:B------:R-:W-:Y:S01]  /*2330*/  IADD3.X R11, R15, R5, R69, P0, !PT ;  /* 0x000000050f0b7210 */ /* 0x000fe200007fe445 */
[C---:B------:R-:W-:Y:S02]  /*2340*/  IMAD R73, R66.reuse, R77, R4 ;  /* 0x0000004d42497224 */ /* 0x040fe400078e0204 */
[----:B------:R-:W-:-:S04]  /*2350*/  IMAD.WIDE.U32 R4, R66, R76, R10 ;  /* 0x0000004c42047225 */ /* 0x000fc800078e000a */
[----:B------:R-:W-:Y:S01]  /*2360*/  IMAD.IADD R5, R5, 0x1, R73 ;  /* 0x0000000105057824 */ /* 0x000fe200078e0249 */
[----:B0-----:R-:W-:-:S04]  /*2370*/  LEA R12, P0, R4, R78, 0x1 ;  /* 0x0000004e040c7211 */ /* 0x001fc800078008ff */
[----:B------:R-:W-:-:S05]  /*2380*/  LEA.HI.X R13, R4, R79, R5, 0x1, P0 ;  /* 0x0000004f040d7211 */ /* 0x000fca00000f0c05 */
[----:B------:R-:W2:Y:S01]  /*2390*/  @P1 LDG.E.LTC128B.U16 R19, desc[UR36][R12.64] ;  /* 0x000000240c131981 */ /* 0x000ea2000c1e1520 */
[----:B------:R-:W-:Y:S01]  /*23a0*/  IMAD.WIDE.U32 R4, R66, R76, R14 ;  /* 0x0000004c42047225 */ /* 0x000fe200078e000e */
[----:B------:R-:W-:Y:S02]  /*23b0*/  BSSY B1, `(.L_x_35) ;  /* 0x0000015000017945 */ /* 0x000fe40003800000 */
[----:B------:R-:W-:-:S04]  /*23c0*/  IADD3 R20, P0, R8, R4, RZ ;  /* 0x0000000408147210 */ /* 0x000fc80007f1e0ff */
[----:B------:R-:W-:Y:S02]  /*23d0*/  IADD3.X R21, R9, R73, R5, P0, !PT ;  /* 0x0000004909157210 */ /* 0x000fe400007fe405 */
[----:B------:R-:W-:Y:S01]  /*23e0*/  LEA R6, P0, R68, UR4, 0x1 ;  /* 0x0000000444067c11 */ /* 0x000fe2000f8008ff */
[----:B------:R-:W-:-:S03]  /*23f0*/  IMAD.WIDE.U32 R20, R2, R72, R20 ;  /* 0x0000004802147225 */ /* 0x000fc600078e0014 */
[----:B------:R-:W-:Y:S02]  /*2400*/  LEA.HI.X R7, R68, UR5, R7, 0x1, P0 ;  /* 0x0000000544077c11 */ /* 0x000fe400080f0c07 */
[----:B------:R-:W-:-:S04]  /*2410*/  ISETP.GT.AND P0, PT, R3, 0x1, PT ;  /* 0x000000010300780c */ /* 0x000fc80003f04270 */
[----:B------:R-:W-:Y:S01]  /*2420*/  ISETP.GT.AND P3, PT, R0, RZ, P0 ;  /* 0x000000ff0000720c */ /* 0x000fe20000764270 */
[----:B--2---:R-:W-:-:S04]  /*2430*/  IMAD.U32 R4, R19, 0x10000, RZ ;  /* 0x0001000013047824 */ /* 0x004fc800078e00ff */
[----:B------:R-:W-:Y:S01]  /*2440*/  FMUL R5, R4, R57 ;  /* 0x0000003904057220 */ /* 0x000fe20000400000 */
[----:B------:R-:W-:-:S03]  /*2450*/  LEA R4, P4, R20, R78, 0x1 ;  /* 0x0000004e14047211 */ /* 0x000fc600078808ff */
[----:B------:R-:W-:-:S05]  /*2460*/  FFMA R5, R24, R56, R5 ;  /* 0x0000003818057223 */ /* 0x000fca0000000005 */
[----:B------:R-:W-:Y:S01]  /*2470*/  F2FP.BF16.F32.PACK_AB R12, RZ, R5 ;  /* 0x00000005ff0c723e */ /* 0x000fe200000010ff */
[----:B------:R-:W-:-:S03]  /*2480*/  IMAD.IADD R5, R69, 0x1, R21 ;  /* 0x0000000145057824 */ /* 0x000fc600078e0215 */
[----:B------:R-:W-:Y:S01]  /*2490*/  PRMT R13, R12, 0x7610, R13 ;  /* 0x000076100c0d7816 */ /* 0x000fe2000000000d */
[----:B------:R-:W-:Y:S01]  /*24a0*/  IMAD.SHL.U32 R12, R76, 0x8, RZ ;  /* 0x000000084c0c7824 */ /* 0x000fe200078e00ff */
[----:B------:R-:W-:-:S03]  /*24b0*/  LEA.HI.X R5, R20, R79, R5, 0x1, P4 ;  /* 0x0000004f14057211 */ /* 0x000fc600020f0c05 */
[----:B------:R0:W-:Y:S02]  /*24c0*/  @P1 STG.E.U16 desc[UR36][R6.64], R13 ;  /* 0x0000000d06001986 */ /* 0x0001e4000c101524 */
[----:B0-----:R-:W-:Y:S01]  /*24d0*/  SHF.L.U64.HI R13, R76, 0x3, R77 ;  /* 0x000000034c0d7819 */ /* 0x001fe2000001024d */
[----:B------:R-:W-:Y:S06]  /*24e0*/  @!P3 BRA `(.L_x_36) ;  /* 0x000000000004b947 */ /* 0x000fec0003800000 */
[----:B------:R0:W5:Y:S02]  /*24f0*/  LDG.E.LTC128B.U16 R19, desc[UR36][R4.64+0x2] ;  /* 0x0000022404137981 */ /* 0x000164000c1e1520 */
.L_x_36:
[----:B------:R-:W-:Y:S05]  /*2500*/  BSYNC B1 ;  /* 0x0000000000017941 */ /* 0x000fea0003800000 */
.L_x_35:
[----:B------:R-:W-:Y:S01]  /*2510*/  IMAD.WIDE.U32 R66, R66, R76, R12 ;  /* 0x0000004c42427225 */ /* 0x000fe200078e000c */
[----:B------:R-:W-:-:S03]  /*2520*/  ISETP.GT.AND P2, PT, R0, 0x8, P2 ;  /* 0x000000080000780c */ /* 0x000fc60001744270 */
[----:B-----5:R-:W-:Y:S01]  /*2530*/  IMAD.U32 R20, R19, 0x10000, RZ ;  /* 0x0001000013147824 */ /* 0x020fe200078e00ff */
[----:B------:R-:W-:Y:S01]  /*2540*/  IADD3 R10, P1, R10, R66, RZ ;  /* 0x000000420a0a7210 */ /* 0x000fe20007f3e0ff */
[----:B------:R-:W-:Y:S02]  /*2550*/  IMAD.IADD R73, R73, 0x1, R67 ;  /* 0x0000000149497824 */ /* 0x000fe400078e0243 */
[----:B------:R-:W-:Y:S02]  /*2560*/  FMUL R20, R20, R57 ;  /* 0x0000003914147220 */ /* 0x000fe40000400000 */
[----:B------:R-:W-:Y:S01]  /*2570*/  IMAD.X R11, R73, 0x1, R11, P1 ;  /* 0x00000001490b7824 */ /* 0x000fe200008e060b */
[----:B------:R-:W-:Y:S01]  /*2580*/  LEA R12, P1, R10, R78, 0x1 ;  /* 0x0000004e0a0c7211 */ /* 0x000fe200078208ff */
[----:B------:R-:W-:-:S03]  /*2590*/  FFMA R20, R25, R56, R20 ;  /* 0x0000003819147223 */ /* 0x000fc60000000014 */
[----:B------:R-:W-:Y:S02]  /*25a0*/  LEA.HI.X R13, R10, R79, R11, 0x1, P1 ;  /* 0x0000004f0a0d7211 */ /* 0x000fe400008f0c0b */
[----:B------:R-:W-:-:S05]  /*25b0*/  F2FP.BF16.F32.PACK_AB R20, RZ, R20 ;  /* 0x00000014ff14723e */ /* 0x000fca00000010ff */
[----:B------:R1:W-:Y:S04]  /*25c0*/  @P3 STG.E.U16 desc[UR36][R6.64+0x2], R20 ;  /* 0x0000021406003986 */ /* 0x0003e8000c101524 */
[----:B------:R-:W2:Y:S01]  /*25d0*/  @P2 LDG.E.LTC128B.U16 R19, desc[UR36][R12.64] ;  /* 0x000000240c132981 */ /* 0x000ea2000c1e1520 */
[----:B------:R-:W-:Y:S01]  /*25e0*/  IADD3 R14, P1, P3, R8, R66, R14 ;  /* 0x00000042080e7210 */ /* 0x000fe20007b3e00e */
[----:B------:R-:W-:Y:S01]  /*25f0*/  BSSY B1, `(.L_x_37) ;  /* 0x0000011000017945 */ /* 0x000fe20003800000 */
[C---:B------:R-:W-:Y:S02]  /*2600*/  SHF.L.U64.HI R11, R74.reuse, 0x4, R75 ;  /* 0x000000044a0b7819 */ /* 0x040fe4000001024b */
[----:B------:R-:W-:Y:S02]  /*2610*/  IADD3.X R15, R9, R73, R15, P1, P3 ;  /* 0x00000049090f7210 */ /* 0x000fe40000fe640f */
[----:B------:R-:W-:-:S02]  /*2620*/  LEA R10, P1, R74, R6, 0x4 ;  /* 0x000000064a0a7211 */ /* 0x000fc400078220ff */
[----:B------:R-:W-:Y:S01]  /*2630*/  ISETP.GT.AND P0, PT, R0, 0x8, P0 ;  /* 0x000000080000780c */ /* 0x000fe20000704270 */
[----:B------:R-:W-:-:S04]  /*2640*/  IMAD.WIDE.U32 R14, R2, R72, R14 ;  /* 0x00000048020e7225 */ /* 0x000fc800078e000e */
[----:B------:R-:W-:Y:S02]  /*2650*/  IMAD.X R11, R11, 0x1, R7, P1 ;  /* 0x000000010b0b7824 */ /* 0x000fe400008e0607 */
[----:B------:R-:W-:Y:S02]  /*2660*/  IMAD.IADD R2, R69, 0x1, R15 ;  /* 0x0000000145027824 */ /* 0x000fe400078e020f */
[----:B--2---:R-:W-:-:S04]  /*2670*/  IMAD.U32 R8, R19, 0x10000, RZ ;  /* 0x0001000013087824 */ /* 0x004fc800078e00ff */
[----:B------:R-:W-:Y:S01]  /*2680*/  FMUL R9, R8, R57 ;  /* 0x0000003908097220 */ /* 0x000fe20000400000 */
[----:B------:R-:W-:-:S03]  /*2690*/  LEA R8, P3, R14, R78, 0x1 ;  /* 0x0000004e0e087211 */ /* 0x000fc600078608ff */
[----:B------:R-:W-:-:S05]  /*26a0*/  FFMA R9, R26, R56, R9 ;  /* 0x000000381a097223 */ /* 0x000fca0000000009 */
[----:B------:R-:W-:Y:S02]  /*26b0*/  F2FP.BF16.F32.PACK_AB R12, RZ, R9 ;  /* 0x00000009ff0c723e */ /* 0x000fe400000010ff */
[----:B------:R-:W-:-:S03]  /*26c0*/  LEA.HI.X R9, R14, R79, R2, 0x1, P3 ;  /* 0x0000004f0e097211 */ /* 0x000fc600018f0c02 */
[----:B------:R1:W-:Y:S01]  /*26d0*/  @P2 STG.E.U16 desc[UR36][R10.64], R12 ;  /* 0x0000000c0a002986 */ /* 0x0003e2000c101524 */
[----:B------:R-:W-:Y:S05]  /*26e0*/  @!P0 BRA `(.L_x_38) ;  /* 0x0000000000048947 */ /* 0x000fea0003800000 */
[----:B------:R2:W5:Y:S02]  /*26f0*/  LDG.E.LTC128B.U16 R19, desc[UR36][R8.64+0x2] ;  /* 0x0000022408137981 */ /* 0x000564000c1e1520 */
.L_x_38:
[----:B------:R-:W-:Y:S05]  /*2700*/  BSYNC B1 ;  /* 0x0000000000017941 */ /* 0x000fea0003800000 */
.L_x_37:
[----:B-----5:R-:W-:Y:S01]  /*2710*/  IMAD.U32 R2, R19, 0x10000, RZ ;  /* 0x0001000013027824 */ /* 0x020fe200078e00ff */
[----:B------:R-:W-:Y:S01]  /*2720*/  ISETP.GT.AND P1, PT, R3, 0x8, PT ;  /* 0x000000080300780c */ /* 0x000fe20003f24270 */
[----:B------:R-:W-:Y:S02]  /*2730*/  BSSY B1, `(.L_x_39) ;  /* 0x0000008000017945 */ /* 0x000fe40003800000 */
[----:B------:R-:W-:Y:S01]  /*2740*/  FMUL R2, R2, R57 ;  /* 0x0000003902027220 */ /* 0x000fe20000400000 */
[----:B------:R-:W-:-:S03]  /*2750*/  ISETP.GT.AND P2, PT, R0, RZ, P1 ;  /* 0x000000ff0000720c */ /* 0x000fc60000f44270 */
[----:B------:R-:W-:-:S05]  /*2760*/  FFMA R2, R27, R56, R2 ;  /* 0x000000381b027223 */ /* 0x000fca0000000002 */
[----:B------:R-:W-:-:S05]  /*2770*/  F2FP.BF16.F32.PACK_AB R2, RZ, R2 ;  /* 0x00000002ff02723e */ /* 0x000fca00000010ff */
[----:B------:R3:W-:Y:S01]  /*2780*/  @P0 STG.E.U16 desc[UR36][R10.64+0x2], R2 ;  /* 0x000002020a000986 */ /* 0x0007e2000c101524 */
[----:B------:R-:W-:Y:S05]  /*2790*/  @!P2 BRA `(.L_x_40) ;  /* 0x000000000004a947 */ /* 0x000fea0003800000 */
[----:B------:R4:W5:Y:S02]  /*27a0*/  LDG.E.LTC128B.U16 R19, desc[UR36][R4.64+0x10] ;  /* 0x0000102404137981 */ /* 0x000964000c1e1520 */
.L_x_40:
[----:B------:R-:W-:Y:S05]  /*27b0*/  BSYNC B1 ;  /* 0x0000000000017941 */ /* 0x000fea0003800000 */
.L_x_39:
[----:B---3-5:R-:W-:Y:S01]  /*27c0*/  IMAD.U32 R2, R19, 0x10000, RZ ;  /* 0x0001000013027824 */ /* 0x028fe200078e00ff */
        /* <DEDUP_REMOVED lines=9> */
.L_x_42:
[----:B------:R-:W-:Y:S05]  /*2860*/  BSYNC B1 ;  /* 0x0000000000017941 */ /* 0x000fea0003800000 */
.L_x_41:
[----:B-----5:R-:W-:Y:S01]  /*2870*/  IMAD.U32 R2, R19, 0x10000, RZ ;  /* 0x0001000013027824 */ /* 0x020fe200078e00ff */
[----:B------:R-:W-:Y:S01]  /*2880*/  ISETP.GT.AND P1, PT, R0, 0x8, P1 ;  /* 0x000000080000780c */ /* 0x000fe20000f24270 */
[----:B------:R-:W-:Y:S02]  /*2890*/  BSSY B1, `(.L_x_43) ;  /* 0x0000007000017945 */ /* 0x000fe40003800000 */
[----:B------:R-:W-:-:S04]  /*28a0*/  FMUL R2, R2, R57 ;  /* 0x0000003902027220 */ /* 0x000fc80000400000 */
[----:B------:R-:W-:-:S05]  /*28b0*/  FFMA R2, R29, R56, R2 ;  /* 0x000000381d027223 */ /* 0x000fca0000000002 */
[----:B------:R-:W-:-:S05]  /*28c0*/  F2FP.BF16.F32.PACK_AB R2, RZ, R2 ;  /* 0x00000002ff02723e */ /* 0x000fca00000010ff */
[----:B------:R0:W-:Y:S01]  /*28d0*/  @P3 STG.E.U16 desc[UR36][R6.64+0x12], R2 ;  /* 0x0000120206003986 */ /* 0x0001e2000c101524 */
[----:B------:R-:W-:Y:S05]  /*28e0*/  @!P1 BRA `(.L_x_44) ;  /* 0x0000000000049947 */ /* 0x000fea0003800000 */
[----:B------:R0:W5:Y:S02]  /*28f0*/  LDG.E.LTC128B.U16 R19, desc[UR36][R8.64+0x10] ;  /* 0x0000102408137981 */ /* 0x000164000c1e1520 */
.L_x_44:
[----:B------:R-:W-:Y:S05]  /*2900*/  BSYNC B1 ;  /* 0x0000000000017941 */ /* 0x000fea0003800000 */
.L_x_43:
[----:B0----5:R-:W-:Y:S01]  /*2910*/  IMAD.U32 R2, R19, 0x10000, RZ ;  /* 0x0001000013027824 */ /* 0x021fe200078e00ff */
[----:B------:R-:W-:Y:S01]  /*2920*/  ISETP.GT.AND P0, PT, R0, 0x8, P0 ;  /* 0x000000080000780c */ /* 0x000fe20000704270 */
[----:B------:R-:W-:Y:S02]  /*2930*/  BSSY B1, `(.L_x_45) ;  /* 0x0000007000017945 */ /* 0x000fe40003800000 */
[----:B---3--:R-:W-:-:S04]  /*2940*/  FMUL R13, R2, R57 ;  /* 0x00000039020d7220 */ /* 0x008fc80000400000 */
[----:B------:R-:W-:-:S05]  /*2950*/  FFMA R13, R30, R56, R13 ;  /* 0x000000381e0d7223 */ /* 0x000fca000000000d */
[----:B------:R-:W-:-:S05]  /*2960*/  F2FP.BF16.F32.PACK_AB R13, RZ, R13 ;  /* 0x0000000dff0d723e */ /* 0x000fca00000010ff */
[----:B------:R0:W-:Y:S01]  /*2970*/  @P1 STG.E.U16 desc[UR36][R10.64+0x10], R13 ;  /* 0x0000100d0a001986 */ /* 0x0001e2000c101524 */
[----:B------:R-:W-:Y:S05]  /*2980*/  @!P0 BRA `(.L_x_46) ;  /* 0x0000000000048947 */ /* 0x000fea0003800000 */
[----:B------:R3:W5:Y:S02]  /*2990*/  LDG.E.LTC128B.U16 R19, desc[UR36][R8.64+0x12] ;  /* 0x0000122408137981 */ /* 0x000764000c1e1520 */
.L_x_46:
[----:B------:R-:W-:Y:S05]  /*29a0*/  BSYNC B1 ;  /* 0x0000000000017941 */ /* 0x000fea0003800000 */
.L_x_45:
        /* <DEDUP_REMOVED lines=10> */
.L_x_48:
[----:B------:R-:W-:Y:S05]  /*2a50*/  BSYNC B1 ;  /* 0x0000000000017941 */ /* 0x000fea0003800000 */
.L_x_47:
[----:B0----5:R-:W-:Y:S01]  /*2a60*/  IMAD.U32 R2, R19, 0x10000, RZ ;  /* 0x0001000013027824 */ /* 0x021fe200078e00ff */
        /* <DEDUP_REMOVED lines=9> */
.L_x_50:
[----:B------:R-:W-:Y:S05]  /*2b00*/  BSYNC B1 ;  /* 0x0000000000017941 */ /* 0x000fea0003800000 */
.L_x_49:
        /* <DEDUP_REMOVED lines=9> */
.L_x_52:
[----:B------:R-:W-:Y:S05]  /*2ba0*/  BSYNC B1 ;  /* 0x0000000000017941 */ /* 0x000fea0003800000 */
.L_x_51:
[----:B0----5:R-:W-:Y:S01]  /*2bb0*/  IMAD.U32 R2, R19, 0x10000, RZ ;  /* 0x0001000013027824 */ /* 0x021fe200078e00ff */
        /* <DEDUP_REMOVED lines=8> */
.L_x_54:
[----:B------:R-:W-:Y:S05]  /*2c40*/  BSYNC B1 ;  /* 0x0000000000017941 */ /* 0x000fea0003800000 */
.L_x_53:
        /* <DEDUP_REMOVED lines=10> */
.L_x_56:
[----:B------:R-:W-:Y:S05]  /*2cf0*/  BSYNC B1 ;  /* 0x0000000000017941 */ /* 0x000fea0003800000 */
.L_x_55:
        /* <DEDUP_REMOVED lines=10> */
.L_x_58:
[----:B------:R-:W-:Y:S05]  /*2da0*/  BSYNC B1 ;  /* 0x0000000000017941 */ /* 0x000fea0003800000 */
.L_x_57:
        /* <DEDUP_REMOVED lines=9> */
.L_x_60:
[----:B------:R-:W-:Y:S05]  /*2e40*/  BSYNC B1 ;  /* 0x0000000000017941 */ /* 0x000fea0003800000 */
.L_x_59:
        /* <DEDUP_REMOVED lines=9> */
.L_x_62:
[----:B------:R-:W-:Y:S05]  /*2ee0*/  BSYNC B1 ;  /* 0x0000000000017941 */ /* 0x000fea0003800000 */
.L_x_61:
        /* <DEDUP_REMOVED lines=10> */
.L_x_64:
[----:B------:R-:W-:Y:S05]  /*2f90*/  BSYNC B1 ;  /* 0x0000000000017941 */ /* 0x000fea0003800000 */
.L_x_63:
        /* <DEDUP_REMOVED lines=10> */
.L_x_66:
[----:B------:R-:W-:Y:S05]  /*3040*/  BSYNC B1 ;  /* 0x0000000000017941 */ /* 0x000fea0003800000 */
.L_x_65:
        /* <DEDUP_REMOVED lines=9> */
.L_x_68:
[----:B------:R-:W-:Y:S05]  /*30e0*/  BSYNC B1 ;  /* 0x0000000000017941 */ /* 0x000fea0003800000 */
.L_x_67:
        /* <DEDUP_REMOVED lines=9> */
.L_x_70:
[----:B------:R-:W-:Y:S05]  /*3180*/  BSYNC B1 ;  /* 0x0000000000017941 */ /* 0x000fea0003800000 */
.L_x_69:
        /* <DEDUP_REMOVED lines=10> */
.L_x_72:
[----:B------:R-:W-:Y:S05]  /*3230*/  BSYNC B1 ;  /* 0x0000000000017941 */ /* 0x000fea0003800000 */
.L_x_71:
        /* <DEDUP_REMOVED lines=10> */
.L_x_74:
[----:B------:R-:W-:Y:S05]  /*32e0*/  BSYNC B1 ;  /* 0x0000000000017941 */ /* 0x000fea0003800000 */
.L_x_73:
        /* <DEDUP_REMOVED lines=9> */
.L_x_76:
[----:B------:R-:W-:Y:S05]  /*3380*/  BSYNC B1 ;  /* 0x0000000000017941 */ /* 0x000fea0003800000 */
.L_x_75:
        /* <DEDUP_REMOVED lines=9> */
.L_x_78:
[----:B------:R-:W-:Y:S05]  /*3420*/  BSYNC B1 ;  /* 0x0000000000017941 */ /* 0x000fea0003800000 */
.L_x_77:
        /* <DEDUP_REMOVED lines=10> */
.L_x_80:
[----:B------:R-:W-:Y:S05]  /*34d0*/  BSYNC B1 ;  /* 0x0000000000017941 */ /* 0x000fea0003800000 */
.L_x_79:
        /* <DEDUP_REMOVED lines=10> */
.L_x_82:
[----:B------:R-:W-:Y:S05]  /*3580*/  BSYNC B1 ;  /* 0x0000000000017941 */ /* 0x000fea0003800000 */
.L_x_81:
        /* <DEDUP_REMOVED lines=9> */
.L_x_84:
[----:B------:R-:W-:Y:S05]  /*3620*/  BSYNC B1 ;  /* 0x0000000000017941 */ /* 0x000fea0003800000 */
.L_x_83:
        /* <DEDUP_REMOVED lines=9> */
.L_x_86:
[----:B------:R-:W-:Y:S05]  /*36c0*/  BSYNC B1 ;  /* 0x0000000000017941 */ /* 0x000fea0003800000 */
.L_x_85:
        /* <DEDUP_REMOVED lines=10> */
.L_x_88:
[----:B------:R-:W-:Y:S05]  /*3770*/  BSYNC B1 ;  /* 0x0000000000017941 */ /* 0x000fea0003800000 */
.L_x_87:
[----:B0----5:R-:W-:Y:S01]  /*3780*/  IMAD.U32 R2, R19, 0x10000, RZ ;  /* 0x0001000013027824 */ /* 0x021fe200078e00ff */
[----:B------:R-:W-:Y:S01]  /*3790*/  ISETP.GT.AND P0, PT, R3, 0x39, PT ;  /* 0x000000390300780c */ /* 0x000fe20003f04270 */
[----:B------:R-:W-:Y:S01]  /*37a0*/  @P2 IMAD.MOV.U32 R3, RZ, RZ, R7 ;  /* 0x000000ffff032224 */ /* 0x000fe200078e0007 */
[----:B------:R-:W-:Y:S01]  /*37b0*/  BSSY B1, `(.L_x_89) ;  /* 0x0000009000017945 */ /* 0x000fe20003800000 */
[----:B------:R-:W-:Y:S01]  /*37c0*/  FMUL R13, R2, R57 ;  /* 0x00000039020d7220 */ /* 0x000fe20000400000 */
[----:B------:R-:W-:Y:S01]  /*37d0*/  @P2 IMAD.MOV.U32 R2, RZ, RZ, R6 ;  /* 0x000000ffff022224 */ /* 0x000fe200078e0006 */
[----:B------:R-:W-:Y:S02]  /*37e0*/  ISETP.GT.AND P3, PT, R0, RZ, P0 ;  /* 0x000000ff0000720c */ /* 0x000fe40000764270 */
[----:B------:R-:W-:-:S05]  /*37f0*/  FFMA R13, R52, R56, R13 ;  /* 0x00000038340d7223 */ /* 0x000fca000000000d */
[----:B------:R-:W-:-:S05]  /*3800*/  F2FP.BF16.F32.PACK_AB R13, RZ, R13 ;  /* 0x0000000dff0d723e */ /* 0x000fca00000010ff */
[----:B------:R0:W-:Y:S01]  /*3810*/  @P2 STG.E.U16 desc[UR36][R2.64+0x70], R13 ;  /* 0x0000700d02002986 */ /* 0x0001e2000c101524 */
[----:B------:R-:W-:Y:S05]  /*3820*/  @!P3 BRA `(.L_x_90) ;  /* 0x000000000004b947 */ /* 0x000fea0003800000 */
[----:B------:R0:W5:Y:S02]  /*3830*/  LDG.E.LTC128B.U16 R19, desc[UR36][R4.64+0x72] ;  /* 0x0000722404137981 */ /* 0x000164000c1e1520 */
.L_x_90:
[----:B------:R-:W-:Y:S05]  /*3840*/  BSYNC B1 ;  /* 0x0000000000017941 */ /* 0x000fea0003800000 */
.L_x_89:
        /* <DEDUP_REMOVED lines=9> */
.L_x_92:
[----:B------:R-:W-:Y:S05]  /*38e0*/  BSYNC B1 ;  /* 0x0000000000017941 */ /* 0x000fea0003800000 */
.L_x_91:
[----:B0----5:R-:W-:Y:S01]  /*38f0*/  IMAD.U32 R2, R19, 0x10000, RZ ;  /* 0x0001000013027824 */ /* 0x021fe200078e00ff */
[----:B------:R-:W-:Y:S01]  /*3900*/  ISETP.GT.AND P0, PT, R0, 0x8, P0 ;  /* 0x000000080000780c */ /* 0x000fe20000704270 */
[----:B------:R-:W-:Y:S02]  /*3910*/  BSSY B1, `(.L_x_93) ;  /* 0x000000a000017945 */ /* 0x000fe40003800000 */
[----:B------:R-:W-:Y:S01]  /*3920*/  FMUL R3, R2, R57 ;  /* 0x0000003902037220 */ /* 0x000fe20000400000 */
[----:B------:R-:W-:-:S03]  /*3930*/  @P1 IMAD.MOV.U32 R2, RZ, RZ, R10 ;  /* 0x000000ffff021224 */ /* 0x000fc600078e000a */
[----:B------:R-:W-:-:S05]  /*3940*/  FFMA R3, R54, R56, R3 ;  /* 0x0000003836037223 */ /* 0x000fca0000000003 */
[----:B------:R-:W-:-:S04]  /*3950*/  F2FP.BF16.F32.PACK_AB R3, RZ, R3 ;  /* 0x00000003ff03723e */ /* 0x000fc800000010ff */
[----:B----4-:R-:W-:Y:S01]  /*3960*/  PRMT R4, R3, 0x7610, R4 ;  /* 0x0000761003047816 */ /* 0x010fe20000000004 */
[----:B------:R-:W-:-:S05]  /*3970*/  @P1 IMAD.MOV.U32 R3, RZ, RZ, R11 ;  /* 0x000000ffff031224 */ /* 0x000fca00078e000b */
[----:B------:R0:W-:Y:S01]  /*3980*/  @P1 STG.E.U16 desc[UR36][R2.64+0x70], R4 ;  /* 0x0000700402001986 */ /* 0x0001e2000c101524 */
[----:B------:R-:W-:Y:S05]  /*3990*/  @!P0 BRA `(.L_x_94) ;  /* 0x0000000000048947 */ /* 0x000fea0003800000 */
[----:B------:R4:W5:Y:S02]  /*39a0*/  LDG.E.LTC128B.U16 R19, desc[UR36][R8.64+0x72] ;  /* 0x0000722408137981 */ /* 0x000964000c1e1520 */
.L_x_94:
[----:B------:R-:W-:Y:S05]  /*39b0*/  BSYNC B1 ;  /* 0x0000000000017941 */ /* 0x000fea0003800000 */
.L_x_93:
[----:B------:R-:W-:Y:S05]  /*39c0*/  @!P0 BRA `(.L_x_95) ;  /* 0x0000000800a88947 */ /* 0x000fea0003800000 */
[----:B-----5:R-:W-:-:S04]  /*39d0*/  IMAD.U32 R0, R19, 0x10000, RZ ;  /* 0x0001000013007824 */ /* 0x020fc800078e00ff */
[----:B------:R-:W-:-:S04]  /*39e0*/  FMUL R0, R0, R57 ;  /* 0x0000003900007220 */ /* 0x000fc80000400000 */
[----:B------:R-:W-:-:S05]  /*39f0*/  FFMA R0, R55, R56, R0 ;  /* 0x0000003837007223 */ /* 0x000fca0000000000 */
[----:B------:R-:W-:-:S05]  /*3a00*/  F2FP.BF16.F32.PACK_AB R0, RZ, R0 ;  /* 0x00000000ff00723e */ /* 0x000fca00000010ff */
[----:B------:R0:W-:Y:S01]  /*3a10*/  STG.E.U16 desc[UR36][R10.64+0x72], R0 ;  /* 0x000072000a007986 */ /* 0x0001e2000c101524 */
[----:B------:R-:W-:Y:S05]  /*3a20*/  BRA `(.L_x_95) ;  /* 0x0000000800907947 */ /* 0x000fea0003800000 */
.L_x_34:
[----:B------:R-:W-:Y:S01]  /*3a30*/  ISETP.GT.AND P0, PT, R3, 0x1, PT ;  /* 0x000000010300780c */ /* 0x000fe20003f04270 */
[----:B------:R-:W-:Y:S01]  /*3a40*/  ULDC.64 UR4, c[0x0][0x5c0] ;  /* 0x0001700000047ab9 */ /* 0x000fe20000000a00 */
[-C--:B------:R-:W-:Y:S01]  /*3a50*/  FMUL R24, R24, R56.reuse ;  /* 0x0000003818187220 */ /* 0x080fe20000400000 */
[-C--:B------:R-:W-:Y:S01]  /*3a60*/  FMUL R25, R25, R56.reuse ;  /* 0x0000003819197220 */ /* 0x080fe20000400000 */
[----:B------:R-:W-:Y:S01]  /*3a70*/  ISETP.GT.AND P3, PT, R0, RZ, P0 ;  /* 0x000000ff0000720c */ /* 0x000fe20000764270 */
[-C--:B------:R-:W-:Y:S01]  /*3a80*/  FMUL R26, R26, R56.reuse ;  /* 0x000000381a1a7220 */ /* 0x080fe20000400000 */
[----:B------:R-:W-:Y:S01]  /*3a90*/  LEA R4, P4, R68, UR4, 0x1 ;  /* 0x0000000444047c11 */ /* 0x000fe2000f8808ff */
[----:B------:R-:W-:Y:S01]  /*3aa0*/  FMUL R27, R27, R56 ;  /* 0x000000381b1b7220 */ /* 0x000fe20000400000 */
[----:B------:R-:W-:Y:S01]  /*3ab0*/  F2FP.BF16.F32.PACK_AB R24, RZ, R24 ;  /* 0x00000018ff18723e */ /* 0x000fe200000010ff */
[-C--:B------:R-:W-:Y:S01]  /*3ac0*/  FMUL R28, R28, R56.reuse ;  /* 0x000000381c1c7220 */ /* 0x080fe20000400000 */
[----:B------:R-:W-:Y:S01]  /*3ad0*/  LEA.HI.X R5, R68, UR5, R7, 0x1, P4 ;  /* 0x0000000544057c11 */ /* 0x000fe2000a0f0c07 */
[-C--:B------:R-:W-:Y:S01]  /*3ae0*/  FMUL R29, R29, R56.reuse ;  /* 0x000000381d1d7220 */ /* 0x080fe20000400000 */
[----:B------:R-:W-:Y:S01]  /*3af0*/  F2FP.BF16.F32.PACK_AB R25, RZ, R25 ;  /* 0x00000019ff19723e */ /* 0x000fe200000010ff */
[-C--:B------:R-:W-:Y:S01]  /*3b00*/  FMUL R30, R30, R56.reuse ;  /* 0x000000381e1e7220 */ /* 0x080fe20000400000 */
[----:B------:R-:W-:Y:S01]  /*3b10*/  SHF.L.U64.HI R75, R74, 0x4, R75 ;  /* 0x000000044a4b7819 */ /* 0x000fe2000001024b */
[----:B------:R-:W-:Y:S01]  /*3b20*/  @P1 STG.E.U16 desc[UR36][R4.64], R24 ;  /* 0x0000001804001986 */ /* 0x000fe2000c101524 */
[----:B------:R-:W-:Y:S01]  /*3b30*/  ISETP.GT.AND P1, PT, R3, 0x8, PT ;  /* 0x000000080300780c */ /* 0x000fe20003f24270 */
[----:B------:R-:W-:Y:S01]  /*3b40*/  FMUL R31, R31, R56 ;  /* 0x000000381f1f7220 */ /* 0x000fe20000400000 */
[----:B------:R-:W-:Y:S01]  /*3b50*/  ISETP.GT.AND P4, PT, R0, 0x8, P0 ;  /* 0x000000080000780c */ /* 0x000fe20000784270 */
[----:B------:R-:W-:Y:S01]  /*3b60*/  @P3 STG.E.U16 desc[UR36][R4.64+0x2], R25 ;  /* 0x0000021904003986 */ /* 0x000fe2000c101524 */
[----:B------:R-:W-:Y:S01]  /*3b70*/  LEA R6, P3, R74, R4, 0x4 ;  /* 0x000000044a067211 */ /* 0x000fe200078620ff */
[-C--:B------:R-:W-:Y:S01]  /*3b80*/  FMUL R32, R32, R56.reuse ;  /* 0x0000003820207220 */ /* 0x080fe20000400000 */
[C---:B------:R-:W-:Y:S01]  /*3b90*/  ISETP.GT.AND P2, PT, R0.reuse, 0x8, P2 ;  /* 0x000000080000780c */ /* 0x040fe20001744270 */
[-C--:B------:R-:W-:Y:S01]  /*3ba0*/  FMUL R33, R33, R56.reuse ;  /* 0x0000003821217220 */ /* 0x080fe20000400000 */
[----:B------:R-:W-:Y:S01]  /*3bb0*/  ISETP.GT.AND P0, PT, R3, 0x9, PT ;  /* 0x000000090300780c */ /* 0x000fe20003f04270 */
[----:B------:R-:W-:Y:S01]  /*3bc0*/  IMAD.X R7, R75, 0x1, R5, P3 ;  /* 0x000000014b077824 */ /* 0x000fe200018e0605 */
[----:B------:R-:W-:Y:S01]  /*3bd0*/  ISETP.GT.AND P5, PT, R0, RZ, P1 ;  /* 0x000000ff0000720c */ /* 0x000fe20000fa4270 */
[-C--:B------:R-:W-:Y:S01]  /*3be0*/  FMUL R34, R34, R56.reuse ;  /* 0x0000003822227220 */ /* 0x080fe20000400000 */
[----:B------:R-:W-:Y:S01]  /*3bf0*/  ISETP.GT.AND P3, PT, R0, RZ, P0 ;  /* 0x000000ff0000720c */ /* 0x000fe20000764270 */
[----:B------:R-:W-:Y:S01]  /*3c00*/  FMUL R35, R35, R56 ;  /* 0x0000003823237220 */ /* 0x000fe20000400000 */
[----:B------:R-:W-:Y:S01]  /*3c10*/  F2FP.BF16.F32.PACK_AB R26, RZ, R26 ;  /* 0x0000001aff1a723e */ /* 0x000fe200000010ff */
[-C--:B------:R-:W-:Y:S01]  /*3c20*/  FMUL R36, R36, R56.reuse ;  /* 0x0000003824247220 */ /* 0x080fe20000400000 */
[----:B------:R-:W-:Y:S01]  /*3c30*/  F2FP.BF16.F32.PACK_AB R27, RZ, R27 ;  /* 0x0000001bff1b723e */ /* 0x000fe200000010ff */
[----:B------:R-:W-:Y:S01]  /*3c40*/  FMUL R37, R37, R56 ;  /* 0x0000003825257220 */ /* 0x000fe20000400000 */
[----:B------:R-:W-:Y:S01]  /*3c50*/  F2FP.BF16.F32.PACK_AB R28, RZ, R28 ;  /* 0x0000001cff1c723e */ /* 0x000fe200000010ff */
[----:B------:R-:W-:Y:S01]  /*3c60*/  @P2 STG.E.U16 desc[UR36][R6.64], R26 ;  /* 0x0000001a06002986 */ /* 0x000fe2000c101524 */
[----:B------:R-:W-:Y:S01]  /*3c70*/  F2FP.BF16.F32.PACK_AB R29, RZ, R29 ;  /* 0x0000001dff1d723e */ /* 0x000fe200000010ff */
[-C--:B------:R-:W-:Y:S01]  /*3c80*/  FMUL R38, R38, R56.reuse ;  /* 0x0000003826267220 */ /* 0x080fe20000400000 */
[C---:B------:R-:W-:Y:S01]  /*3c90*/  ISETP.GT.AND P2, PT, R0.reuse, 0x8, P1 ;  /* 0x000000080000780c */ /* 0x040fe20000f44270 */
[----:B------:R-:W-:Y:S01]  /*3ca0*/  @P4 STG.E.U16 desc[UR36][R6.64+0x2], R27 ;  /* 0x0000021b06004986 */ /* 0x000fe2000c101524 */
[----:B------:R-:W-:Y:S01]  /*3cb0*/  ISETP.GT.AND P1, PT, R3, 0x10, PT ;  /* 0x000000100300780c */ /* 0x000fe20003f24270 */
[----:B------:R-:W-:Y:S01]  /*3cc0*/  FMUL R39, R39, R56 ;  /* 0x0000003827277220 */ /* 0x000fe20000400000 */
[----:B------:R-:W-:Y:S01]  /*3cd0*/  F2FP.BF16.F32.PACK_AB R30, RZ, R30 ;  /* 0x0000001eff1e723e */ /* 0x000fe200000010ff */
[----:B------:R-:W-:Y:S01]  /*3ce0*/  @P5 STG.E.U16 desc[UR36][R4.64+0x10], R28 ;  /* 0x0000101c04005986 */ /* 0x000fe2000c101524 */
[----:B------:R-:W-:Y:S01]  /*3cf0*/  ISETP.GT.AND P4, PT, R0, RZ, P1 ;  /* 0x000000ff0000720c */ /* 0x000fe20000f84270 */
[-C--:B------:R-:W-:Y:S01]  /*3d00*/  FMUL R40, R40, R56.reuse ;  /* 0x0000003828287220 */ /* 0x080fe20000400000 */
[----:B------:R-:W-:Y:S01]  /*3d10*/  F2FP.BF16.F32.PACK_AB R31, RZ, R31 ;  /* 0x0000001fff1f723e */ /* 0x000fe200000010ff */
[----:B------:R-:W-:Y:S01]  /*3d20*/  @P3 STG.E.U16 desc[UR36][R4.64+0x12], R29 ;  /* 0x0000121d04003986 */ /* 0x000fe2000c101524 */
[----:B------:R-:W-:Y:S01]  /*3d30*/  ISETP.GT.AND P3, PT, R0, 0x8, P0 ;  /* 0x000000080000780c */ /* 0x000fe20000764270 */
[----:B------:R-:W-:Y:S01]  /*3d40*/  FMUL R41, R41, R56 ;  /* 0x0000003829297220 */ /* 0x000fe20000400000 */
[----:B------:R-:W-:Y:S01]  /*3d50*/  ISETP.GT.AND P0, PT, R3, 0x11, PT ;  /* 0x000000110300780c */ /* 0x000fe20003f04270 */
[----:B------:R-:W-:Y:S01]  /*3d60*/  @P2 STG.E.U16 desc[UR36][R6.64+0x10], R30 ;  /* 0x0000101e06002986 */ /* 0x000fe2000c101524 */
[----:B------:R-:W-:Y:S01]  /*3d70*/  F2FP.BF16.F32.PACK_AB R32, RZ, R32 ;  /* 0x00000020ff20723e */ /* 0x000fe200000010ff */
[-C--:B------:R-:W-:Y:S01]  /*3d80*/  FMUL R42, R42, R56.reuse ;  /* 0x000000382a2a7220 */ /* 0x080fe20000400000 */
[C---:B------:R-:W-:Y:S01]  /*3d90*/  ISETP.GT.AND P5, PT, R0.reuse, RZ, P0 ;  /* 0x000000ff0000720c */ /* 0x040fe200007a4270 */
[-C--:B------:R-:W-:Y:S01]  /*3da0*/  FMUL R43, R43, R56.reuse ;  /* 0x000000382b2b7220 */ /* 0x080fe20000400000 */
[----:B------:R-:W-:Y:S01]  /*3db0*/  ISETP.GT.AND P2, PT, R0, 0x8, P1 ;  /* 0x000000080000780c */ /* 0x000fe20000f44270 */
[-C--:B------:R-:W-:Y:S01]  /*3dc0*/  FMUL R44, R44, R56.reuse ;  /* 0x000000382c2c7220 */ /* 0x080fe20000400000 */
[----:B------:R-:W-:Y:S01]  /*3dd0*/  ISETP.GT.AND P1, PT, R3, 0x18, PT ;  /* 0x000000180300780c */ /* 0x000fe20003f24270 */
[-C--:B------:R-:W-:Y:S01]  /*3de0*/  FMUL R45, R45, R56.reuse ;  /* 0x000000382d2d7220 */ /* 0x080fe20000400000 */
[----:B------:R-:W-:Y:S01]  /*3df0*/  F2FP.BF16.F32.PACK_AB R33, RZ, R33 ;  /* 0x00000021ff21723e */ /* 0x000fe200000010ff */
[----:B------:R-:W-:Y:S01]  /*3e00*/  @P3 STG.E.U16 desc[UR36][R6.64+0x12], R31 ;  /* 0x0000121f06003986 */ /* 0x000fe2000c101524 */
[----:B------:R-:W-:Y:S01]  /*3e10*/  ISETP.GT.AND P3, PT, R0, 0x8, P0 ;  /* 0x000000080000780c */ /* 0x000fe20000764270 */
[-C--:B------:R-:W-:Y:S01]  /*3e20*/  FMUL R46, R46, R56.reuse ;  /* 0x000000382e2e7220 */ /* 0x080fe20000400000 */
[----:B------:R-:W-:Y:S01]  /*3e30*/  ISETP.GT.AND P0, PT, R3, 0x19, PT ;  /* 0x000000190300780c */ /* 0x000fe20003f04270 */
[----:B------:R-:W-:Y:S01]  /*3e40*/  @P4 STG.E.U16 desc[UR36][R4.64+0x20], R32 ;  /* 0x0000202004004986 */ /* 0x000fe2000c101524 */
[C---:B------:R-:W-:Y:S01]  /*3e50*/  ISETP.GT.AND P4, PT, R0.reuse, RZ, P1 ;  /* 0x000000ff0000720c */ /* 0x040fe20000f84270 */
[----:B------:R-:W-:Y:S01]  /*3e60*/  FMUL R47, R47, R56 ;  /* 0x000000382f2f7220 */ /* 0x000fe20000400000 */
[----:B------:R-:W-:Y:S01]  /*3e70*/  F2FP.BF16.F32.PACK_AB R34, RZ, R34 ;  /* 0x00000022ff22723e */ /* 0x000fe200000010ff */
[----:B------:R-:W-:Y:S01]  /*3e80*/  @P5 STG.E.U16 desc[UR36][R4.64+0x22], R33 ;  /* 0x0000222104005986 */ /* 0x000fe2000c101524 */
[----:B------:R-:W-:Y:S01]  /*3e90*/  ISETP.GT.AND P5, PT, R0, RZ, P0 ;  /* 0x000000ff0000720c */ /* 0x000fe200007a4270 */
[----:B------:R-:W-:Y:S01]  /*3ea0*/  FMUL R48, R48, R56 ;  /* 0x0000003830307220 */ /* 0x000fe20000400000 */
[----:B------:R-:W-:Y:S01]  /*3eb0*/  F2FP.BF16.F32.PACK_AB R35, RZ, R35 ;  /* 0x00000023ff23723e */ /* 0x000fe200000010ff */
[----:B------:R-:W-:Y:S01]  /*3ec0*/  @P2 STG.E.U16 desc[UR36][R6.64+0x20], R34 ;  /* 0x0000202206002986 */ /* 0x000fe2000c101524 */
[----:B------:R-:W-:Y:S01]  /*3ed0*/  F2FP.BF16.F32.PACK_AB R36, RZ, R36 ;  /* 0x00000024ff24723e */ /* 0x000fe200000010ff */
[-C--:B------:R-:W-:Y:S01]  /*3ee0*/  FMUL R49, R49, R56.reuse ;  /* 0x0000003831317220 */ /* 0x080fe20000400000 */
[----:B------:R-:W-:Y:S01]  /*3ef0*/  ISETP.GT.AND P2, PT, R0, 0x8, P1 ;  /* 0x000000080000780c */ /* 0x000fe20000f44270 */
[----:B------:R-:W-:Y:S01]  /*3f00*/  @P3 STG.E.U16 desc[UR36][R6.64+0x22], R35 ;  /* 0x0000222306003986 */ /* 0x000fe2000c101524 */
[----:B------:R-:W-:Y:S01]  /*3f10*/  ISETP.GT.AND P1, PT, R3, 0x20, PT ;  /* 0x000000200300780c */ /* 0x000fe20003f24270 */
[-C--:B------:R-:W-:Y:S01]  /*3f20*/  FMUL R50, R50, R56.reuse ;  /* 0x0000003832327220 */ /* 0x080fe20000400000 */
[----:B------:R-:W-:Y:S01]  /*3f30*/  F2FP.BF16.F32.PACK_AB R37, RZ, R37 ;  /* 0x00000025ff25723e */ /* 0x000fe200000010ff */
[----:B------:R-:W-:Y:S01]  /*3f40*/  @P4 STG.E.U16 desc[UR36][R4.64+0x30], R36 ;  /* 0x0000302404004986 */ /* 0x000fe2000c101524 */
[C---:B------:R-:W-:Y:S01]  /*3f50*/  ISETP.GT.AND P3, PT, R0.reuse, 0x8, P0 ;  /* 0x000000080000780c */ /* 0x040fe20000764270 */
[-C--:B------:R-:W-:Y:S01]  /*3f60*/  FMUL R51, R51, R56.reuse ;  /* 0x0000003833337220 */ /* 0x080fe20000400000 */
[----:B------:R-:W-:Y:S01]  /*3f70*/  ISETP.GT.AND P0, PT, R3, 0x21, PT ;  /* 0x000000210300780c */ /* 0x000fe20003f04270 */
[----:B------:R-:W-:Y:S01]  /*3f80*/  @P5 STG.E.U16 desc[UR36][R4.64+0x32], R37 ;  /* 0x0000322504005986 */ /* 0x000fe2000c101524 */
        /* <DEDUP_REMOVED lines=10> */
[----:B------:R-:W-:-:S02]  /*4030*/  F2FP.BF16.F32.PACK_AB R41, RZ, R41 ;  /* 0x00000029ff29723e */ /* 0x000fc400000010ff */
[C---:B------:R-:W-:Y:S01]  /*4040*/  ISETP.GT.AND P1, PT, R0.reuse, 0x8, P1 ;  /* 0x000000080000780c */ /* 0x040fe20000f24270 */
[----:B------:R-:W-:Y:S01]  /*4050*/  @P3 STG.E.U16 desc[UR36][R6.64+0x32], R39 ;  /* 0x0000322706003986 */ /* 0x000fe2000c101524 */
[C---:B------:R-:W-:Y:S02]  /*4060*/  ISETP.GT.AND P2, PT, R0.reuse, 0x8, P0 ;  /* 0x000000080000780c */ /* 0x040fe40000744270 */
[C---:B------:R-:W-:Y:S01]  /*4070*/  ISETP.GT.AND P0, PT, R3.reuse, 0x29, PT ;  /* 0x000000290300780c */ /* 0x040fe20003f04270 */
[----:B------:R-:W-:Y:S01]  /*4080*/  @P4 STG.E.U16 desc[UR36][R4.64+0x40], R40 ;  /* 0x0000402804004986 */ /* 0x000fe2000c101524 */
[----:B------:R-:W-:Y:S02]  /*4090*/  ISETP.GT.AND P4, PT, R3, 0x28, PT ;  /* 0x000000280300780c */ /* 0x000fe40003f84270 */
[----:B------:R-:W-:Y:S01]  /*40a0*/  F2FP.BF16.F32.PACK_AB R42, RZ, R42 ;  /* 0x0000002aff2a723e */ /* 0x000fe200000010ff */
[----:B------:R-:W-:Y:S01]  /*40b0*/  @P5 STG.E.U16 desc[UR36][R4.64+0x42], R41 ;  /* 0x0000422904005986 */ /* 0x000fe2000c101524 */
[----:B------:R-:W-:-:S02]  /*40c0*/  ISETP.GT.AND P5, PT, R0, RZ, P4 ;  /* 0x000000ff0000720c */ /* 0x000fc400027a4270 */
[C---:B------:R-:W-:Y:S01]  /*40d0*/  ISETP.GT.AND P3, PT, R0.reuse, RZ, P0 ;  /* 0x000000ff0000720c */ /* 0x040fe20000764270 */
[----:B------:R-:W-:Y:S01]  /*40e0*/  @P1 STG.E.U16 desc[UR36][R6.64+0x40], R42 ;  /* 0x0000402a06001986 */ /* 0x000fe2000c101524 */
[----:B------:R-:W-:Y:S02]  /*40f0*/  F2FP.BF16.F32.PACK_AB R43, RZ, R43 ;  /* 0x0000002bff2b723e */ /* 0x000fe400000010ff */
[----:B------:R-:W-:Y:S02]  /*4100*/  F2FP.BF16.F32.PACK_AB R44, RZ, R44 ;  /* 0x0000002cff2c723e */ /* 0x000fe400000010ff */
[C---:B------:R-:W-:Y:S01]  /*4110*/  ISETP.GT.AND P4, PT, R0.reuse, 0x8, P4 ;  /* 0x000000080000780c */ /* 0x040fe20002784270 */
[----:B------:R-:W-:Y:S01]  /*4120*/  @P2 STG.E.U16 desc[UR36][R6.64+0x42], R43 ;  /* 0x0000422b06002986 */ /* 0x000fe2000c101524 */
[----:B------:R-:W-:Y:S02]  /*4130*/  F2FP.BF16.F32.PACK_AB R45, RZ, R45 ;  /* 0x0000002dff2d723e */ /* 0x000fe400000010ff */
[----:B------:R-:W-:Y:S01]  /*4140*/  ISETP.GT.AND P2, PT, R3, 0x31, PT ;  /* 0x000000310300780c */ /* 0x000fe20003f44270 */
[----:B------:R-:W-:Y:S01]  /*4150*/  @P5 STG.E.U16 desc[UR36][R4.64+0x50], R44 ;  /* 0x0000502c04005986 */ /* 0x000fe2000c101524 */
[----:B------:R-:W-:-:S02]  /*4160*/  ISETP.GT.AND P5, PT, R0, 0x8, P0 ;  /* 0x000000080000780c */ /* 0x000fc400007a4270 */
[C---:B------:R-:W-:Y:S01]  /*4170*/  ISETP.GT.AND P1, PT, R3.reuse, 0x38, PT ;  /* 0x000000380300780c */ /* 0x040fe20003f24270 */
[----:B------:R-:W-:Y:S01]  /*4180*/  @P3 STG.E.U16 desc[UR36][R4.64+0x52], R45 ;  /* 0x0000522d04003986 */ /* 0x000fe2000c101524 */
[C---:B------:R-:W-:Y:S02]  /*4190*/  ISETP.GT.AND P3, PT, R3.reuse, 0x30, PT ;  /* 0x000000300300780c */ /* 0x040fe40003f64270 */
[----:B------:R-:W-:Y:S01]  /*41a0*/  ISETP.GT.AND P0, PT, R3, 0x39, PT ;  /* 0x000000390300780c */ /* 0x000fe20003f04270 */
[----:B------:R-:W-:Y:S01]  /*41b0*/  @P4 IMAD.MOV.U32 R2, RZ, RZ, R6 ;  /* 0x000000ffff024224 */ /* 0x000fe200078e0006 */
[----:B------:R-:W-:Y:S01]  /*41c0*/  F2FP.BF16.F32.PACK_AB R46, RZ, R46 ;  /* 0x0000002eff2e723e */ /* 0x000fe200000010ff */
[----:B------:R-:W-:Y:S01]  /*41d0*/  @P4 IMAD.MOV.U32 R3, RZ, RZ, R7 ;  /* 0x000000ffff034224 */ /* 0x000fe200078e0007 */
[----:B------:R-:W-:Y:S02]  /*41e0*/  F2FP.BF16.F32.PACK_AB R47, RZ, R47 ;  /* 0x0000002fff2f723e */ /* 0x000fe400000010ff */
[----:B------:R-:W-:-:S02]  /*41f0*/  F2FP.BF16.F32.PACK_AB R48, RZ, R48 ;  /* 0x00000030ff30723e */ /* 0x000fc400000010ff */
[----:B------:R1:W-:Y:S01]  /*4200*/  @P4 STG.E.U16 desc[UR36][R2.64+0x50], R46 ;  /* 0x0000502e02004986 */ /* 0x0003e2000c101524 */
[C---:B------:R-:W-:Y:S02]  /*4210*/  ISETP.GT.AND P4, PT, R0.reuse, RZ, P2 ;  /* 0x000000ff0000720c */ /* 0x040fe40001784270 */
[----:B------:R-:W-:Y:S02]  /*4220*/  F2FP.BF16.F32.PACK_AB R49, RZ, R49 ;  /* 0x00000031ff31723e */ /* 0x000fe400000010ff */
[----:B------:R-:W-:Y:S02]  /*4230*/  ISETP.GT.AND P2, PT, R0, 0x8, P2 ;  /* 0x000000080000780c */ /* 0x000fe40001744270 */
[----:B------:R-:W-:Y:S02]  /*4240*/  F2FP.BF16.F32.PACK_AB R50, RZ, R50 ;  /* 0x00000032ff32723e */ /* 0x000fe400000010ff */
[----:B------:R-:W-:Y:S02]  /*4250*/  F2FP.BF16.F32.PACK_AB R51, RZ, R51 ;  /* 0x00000033ff33723e */ /* 0x000fe400000010ff */
[----:B------:R-:W-:Y:S01]  /*4260*/  F2FP.BF16.F32.PACK_AB R52, RZ, R52 ;  /* 0x00000034ff34723e */ /* 0x000fe200000010ff */
[----:B-1----:R-:W-:Y:S01]  /*4270*/  @P5 IMAD.MOV.U32 R2, RZ, RZ, R6 ;  /* 0x000000ffff025224 */ /* 0x002fe200078e0006 */
[----:B------:R-:W-:Y:S01]  /*4280*/  F2FP.BF16.F32.PACK_AB R53, RZ, R53 ;  /* 0x00000035ff35723e */ /* 0x000fe200000010ff */
[----:B------:R-:W-:Y:S01]  /*4290*/  @P5 IMAD.MOV.U32 R3, RZ, RZ, R7 ;  /* 0x000000ffff035224 */ /* 0x000fe200078e0007 */
[----:B------:R-:W-:-:S02]  /*42a0*/  F2FP.BF16.F32.PACK_AB R54, RZ, R54 ;  /* 0x00000036ff36723e */ /* 0x000fc400000010ff */
[----:B------:R-:W-:Y:S02]  /*42b0*/  F2FP.BF16.F32.PACK_AB R55, RZ, R55 ;  /* 0x00000037ff37723e */ /* 0x000fe400000010ff */
[----:B------:R1:W-:Y:S01]  /*42c0*/  @P5 STG.E.U16 desc[UR36][R2.64+0x52], R47 ;  /* 0x0000522f02005986 */ /* 0x0003e2000c101524 */
[C---:B------:R-:W-:Y:S02]  /*42d0*/  ISETP.GT.AND P5, PT, R0.reuse, RZ, P3 ;  /* 0x000000ff0000720c */ /* 0x040fe40001fa4270 */
[----:B------:R-:W-:-:S11]  /*42e0*/  ISETP.GT.AND P3, PT, R0, 0x8, P3 ;  /* 0x000000080000780c */ /* 0x000fd60001f64270 */
[----:B-1----:R-:W-:Y:S02]  /*42f0*/  @P5 IMAD.MOV.U32 R2, RZ, RZ, R4 ;  /* 0x000000ffff025224 */ /* 0x002fe400078e0004 */
[----:B------:R-:W-:-:S05]  /*4300*/  @P5 IMAD.MOV.U32 R3, RZ, RZ, R5 ;  /* 0x000000ffff035224 */ /* 0x000fca00078e0005 */
[----:B------:R1:W-:Y:S01]  /*4310*/  @P5 STG.E.U16 desc[UR36][R2.64+0x60], R48 ;  /* 0x0000603002005986 */ /* 0x0003e2000c101524 */
[C---:B------:R-:W-:Y:S02]  /*4320*/  ISETP.GT.AND P5, PT, R0.reuse, RZ, P0 ;  /* 0x000000ff0000720c */ /* 0x040fe400007a4270 */
[----:B------:R-:W-:Y:S01]  /*4330*/  ISETP.GT.AND P0, PT, R0, 0x8, P0 ;  /* 0x000000080000780c */ /* 0x000fe20000704270 */
[----:B-1----:R-:W-:Y:S02]  /*4340*/  @P4 IMAD.MOV.U32 R2, RZ, RZ, R4 ;  /* 0x000000ffff024224 */ /* 0x002fe400078e0004 */
[----:B------:R-:W-:-:S05]  /*4350*/  @P4 IMAD.MOV.U32 R3, RZ, RZ, R5 ;  /* 0x000000ffff034224 */ /* 0x000fca00078e0005 */
[----:B------:R1:W-:Y:S01]  /*4360*/  @P4 STG.E.U16 desc[UR36][R2.64+0x62], R49 ;  /* 0x0000623102004986 */ /* 0x0003e2000c101524 */
[C---:B------:R-:W-:Y:S02]  /*4370*/  ISETP.GT.AND P4, PT, R0.reuse, RZ, P1 ;  /* 0x000000ff0000720c */ /* 0x040fe40000f84270 */
[----:B------:R-:W-:Y:S01]  /*4380*/  ISETP.GT.AND P1, PT, R0, 0x8, P1 ;  /* 0x000000080000780c */ /* 0x000fe20000f24270 */
[----:B-1----:R-:W-:Y:S02]  /*4390*/  @P3 IMAD.MOV.U32 R2, RZ, RZ, R6 ;  /* 0x000000ffff023224 */ /* 0x002fe400078e0006 */
[----:B------:R-:W-:-:S05]  /*43a0*/  @P3 IMAD.MOV.U32 R3, RZ, RZ, R7 ;  /* 0x000000ffff033224 */ /* 0x000fca00078e0007 */
[----:B------:R1:W-:Y:S02]  /*43b0*/  @P3 STG.E.U16 desc[UR36][R2.64+0x60], R50 ;  /* 0x0000603202003986 */ /* 0x0003e4000c101524 */
[----:B-1----:R-:W-:Y:S02]  /*43c0*/  @P2 IMAD.MOV.U32 R2, RZ, RZ, R6 ;  /* 0x000000ffff022224 */ /* 0x002fe400078e0006 */
[----:B------:R-:W-:-:S05]  /*43d0*/  @P2 IMAD.MOV.U32 R3, RZ, RZ, R7 ;  /* 0x000000ffff032224 */ /* 0x000fca00078e0007 */
[----:B------:R1:W-:Y:S02]  /*43e0*/  @P2 STG.E.U16 desc[UR36][R2.64+0x62], R51 ;  /* 0x0000623302002986 */ /* 0x0003e4000c101524 */
[----:B-1----:R-:W-:Y:S02]  /*43f0*/  @P4 IMAD.MOV.U32 R2, RZ, RZ, R4 ;  /* 0x000000ffff024224 */ /* 0x002fe400078e0004 */
[----:B------:R-:W-:-:S05]  /*4400*/  @P4 IMAD.MOV.U32 R3, RZ, RZ, R5 ;  /* 0x000000ffff034224 */ /* 0x000fca00078e0005 */
[----:B------:R1:W-:Y:S04]  /*4410*/  @P4 STG.E.U16 desc[UR36][R2.64+0x70], R52 ;  /* 0x0000703402004986 */ /* 0x0003e8000c101524 */
[----:B------:R2:W-:Y:S01]  /*4420*/  @P5 STG.E.U16 desc[UR36][R4.64+0x72], R53 ;  /* 0x0000723504005986 */ /* 0x0005e2000c101524 */
[----:B-1----:R-:W-:Y:S02]  /*4430*/  @P1 IMAD.MOV.U32 R2, RZ, RZ, R6 ;  /* 0x000000ffff021224 */ /* 0x002fe400078e0006 */
[----:B------:R-:W-:-:S05]  /*4440*/  @P1 IMAD.MOV.U32 R3, RZ, RZ, R7 ;  /* 0x000000ffff031224 */ /* 0x000fca00078e0007 */
[----:B------:R2:W-:Y:S04]  /*4450*/  @P1 STG.E.U16 desc[UR36][R2.64+0x70], R54 ;  /* 0x0000703602001986 */ /* 0x0005e8000c101524 */
[----:B------:R2:W-:Y:S02]  /*4460*/  @P0 STG.E.U16 desc[UR36][R6.64+0x72], R55 ;  /* 0x0000723706000986 */ /* 0x0005e4000c101524 */
.L_x_95:
[----:B------:R-:W-:Y:S05]  /*4470*/  BSYNC B0 ;  /* 0x0000000000007941 */ /* 0x000fea0003800000 */
.L_x_33:
[----:B0-2---:R-:W2:Y:S01]  /*4480*/  LDL.64 R2, [R1] ;  /* 0x0000000001027983 */ /* 0x005ea20000100a00 */
[----:B------:R-:W-:Y:S01]  /*4490*/  ULDC.64 UR4, c[0x0][0x650] ;  /* 0x0001940000047ab9 */ /* 0x000fe20000000a00 */
[----:B------:R0:W-:Y:S01]  /*44a0*/  SYNCS.ARRIVE.TRANS64.A1T0 RZ, [R64+UR47], RZ ;  /* 0x000000ff40ff79a7 */ /* 0x0001e2000810002f */
[----:B------:R-:W-:Y:S01]  /*44b0*/  PRMT R0, RZ, 0x7610, R0 ;  /* 0x00007610ff007816 */ /* 0x000fe20000000000 */
[----:B-----5:R-:W-:Y:S02]  /*44c0*/  IMAD.MOV.U32 R19, RZ, RZ, -0x1 ;  /* 0xffffffffff137424 */ /* 0x020fe400078e00ff */
[----:B------:R-:W-:Y:S01]  /*44d0*/  IMAD.MOV.U32 R22, RZ, RZ, -0x1 ;  /* 0xffffffffff167424 */ /* 0x000fe200078e00ff */
[----:B--2---:R-:W-:-:S04]  /*44e0*/  LEA R18, P0, R2, R18, 0x1 ;  /* 0x0000001202127211 */ /* 0x004fc800078008ff */
[----:B------:R-:W-:Y:S01]  /*44f0*/  LEA.HI.X R17, R2, R17, R23, 0x1, P0 ;  /* 0x0000001102117211 */ /* 0x000fe200000f0c17 */
[----:B------:R-:W-:Y:S01]  /*4500*/  IMAD.MOV.U32 R2, RZ, RZ, -0x1 ;  /* 0xffffffffff027424 */ /* 0x000fe200078e00ff */
[----:B------:R-:W-:-:S04]  /*4510*/  ISETP.GE.U32.AND P0, PT, R18, UR4, PT ;  /* 0x0000000412007c0c */ /* 0x000fc8000bf06070 */
[----:B------:R-:W-:-:S13]  /*4520*/  ISETP.GE.U32.AND.EX P0, PT, R17, UR5, PT, P0 ;  /* 0x0000000511007c0c */ /* 0x000fda000bf06100 */
[----:B0-----:R-:W-:Y:S05]  /*4530*/  @P0 BRA `(.L_x_96) ;  /* 0x0000000400700947 */ /* 0x001fea0003800000 */
[----:B-1----:R-:W0:Y:S01]  /*4540*/  S2R R10, SR_CTAID.X ;  /* 0x00000000000a7919 */ /* 0x002e220000002500 */
[----:B---34-:R-:W1:Y:S01]  /*4550*/  LDC.64 R8, c[0x0][0x628] ;  /* 0x00018a00ff087b82 */ /* 0x018e620000000a00 */
[----:B------:R-:W-:Y:S01]  /*4560*/  ULDC UR4, c[0x0][0x150] ;  /* 0x0000540000047ab9 */ /* 0x000fe20000000800 */
[----:B------:R-:W-:Y:S01]  /*4570*/  IMAD.MOV.U32 R6, RZ, RZ, R18 ;  /* 0x000000ffff067224 */ /* 0x000fe200078e0012 */
[----:B------:R-:W2:Y:S01]  /*4580*/  S2R R20, SR_CTAID.Y ;  /* 0x0000000000147919 */ /* 0x000ea20000002600 */
[----:B------:R-:W-:-:S04]  /*4590*/  IMAD.MOV.U32 R7, RZ, RZ, R17 ;  /* 0x000000ffff077224 */ /* 0x000fc800078e0011 */
[----:B------:R-:W3:Y:S08]  /*45a0*/  LDC R15, c[0x0][0x144] ;  /* 0x00005100ff0f7b82 */ /* 0x000ef00000000800 */
[----:B------:R-:W4:Y:S08]  /*45b0*/  LDC R0, c[0x0][0x630] ;  /* 0x00018c00ff007b82 */ /* 0x000f300000000800 */
[----:B------:R-:W2:Y:S01]  /*45c0*/  LDC.64 R12, c[0x0][0x620] ;  /* 0x00018800ff0c7b82 */ /* 0x000ea20000000a00 */
[----:B-1----:R-:W-:-:S04]  /*45d0*/  ISETP.NE.U32.AND P0, PT, R8, RZ, PT ;  /* 0x000000ff0800720c */ /* 0x002fc80003f05070 */
[----:B------:R-:W-:Y:S02]  /*45e0*/  ISETP.NE.AND.EX P0, PT, R9, RZ, PT, P0 ;  /* 0x000000ff0900720c */ /* 0x000fe40003f05300 */
[----:B0-----:R-:W-:-:S05]  /*45f0*/  I2FP.F32.U32 R2, R10 ;  /* 0x0000000a00027245 */ /* 0x001fca0000201000 */
[----:B------:R-:W-:-:S04]  /*4600*/  FMUL R2, R2, UR4 ;  /* 0x0000000402027c20 */ /* 0x000fc80008400000 */
[----:B------:R0:W1:Y:S02]  /*4610*/  F2I.U32.TRUNC.NTZ R14, R2 ;  /* 0x00000002000e7305 */ /* 0x000064000020f000 */
[----:B---34-:R-:W-:Y:S05]  /*4620*/  @!P0 BRA `(.L_x_97) ;  /* 0x0000000000288947 */ /* 0x018fea0003800000 */
[----:B------:R-:W3:Y:S02]  /*4630*/  LDC R3, c[0x0][0x634] ;  /* 0x00018d00ff037b82 */ /* 0x000ee40000000800 */
[----:B---3--:R-:W-:-:S05]  /*4640*/  IADD3 R7, P0, R18, R3, RZ ;  /* 0x0000000312077210 */ /* 0x008fca0007f1e0ff */
[----:B------:R-:W-:-:S04]  /*4650*/  IMAD.X R11, RZ, RZ, R17, P0 ;  /* 0x000000ffff0b7224 */ /* 0x000fc800000e0611 */
[----:B0-----:R-:W-:-:S04]  /*4660*/  IMAD.WIDE.U32 R2, R11, R8, RZ ;  /* 0x000000080b027225 */ /* 0x001fc800078e00ff */
[----:B------:R-:W-:-:S04]  /*4670*/  IMAD.WIDE.U32 R4, P0, R7, R9, R2 ;  /* 0x0000000907047225 */ /* 0x000fc80007800002 */
[----:B------:R-:W-:-:S04]  /*4680*/  IMAD.WIDE.U32 R2, R7, R8, RZ ;  /* 0x0000000807027225 */ /* 0x000fc800078e00ff */
[----:B------:R-:W-:Y:S01]  /*4690*/  IMAD.X R7, RZ, RZ, RZ, P0 ;  /* 0x000000ffff077224 */ /* 0x000fe200000e06ff */
[----:B------:R-:W-:Y:S01]  /*46a0*/  IADD3 RZ, P0, R3, R4, RZ ;  /* 0x0000000403ff7210 */ /* 0x000fe20007f1e0ff */
[----:B------:R-:W-:-:S04]  /*46b0*/  IMAD.MOV.U32 R6, RZ, RZ, R5 ;  /* 0x000000ffff067224 */ /* 0x000fc800078e0005 */
[----:B------:R-:W-:-:S08]  /*46c0*/  IMAD.WIDE.U32.X R6, R11, R9, R6, P0 ;  /* 0x000000090b067225 */ /* 0x000fd000000e0406 */
.L_x_97:
[----:B------:R-:W3:Y:S01]  /*46d0*/  LDC.64 R26, c[0x0][0x640] ;  /* 0x00019000ff1a7b82 */ /* 0x000ee20000000a00 */
[-C--:B------:R-:W-:Y:S01]  /*46e0*/  SHF.R.U64 R11, R6, R0.reuse, R7 ;  /* 0x00000000060b7219 */ /* 0x080fe20000001207 */
[----:B------:R-:W-:Y:S01]  /*46f0*/  IMAD.MOV.U32 R19, RZ, RZ, R17 ;  /* 0x000000ffff137224 */ /* 0x000fe200078e0011 */
[----:B------:R-:W-:Y:S01]  /*4700*/  SHF.R.U32.HI R0, RZ, R0, R7 ;  /* 0x00000000ff007219 */ /* 0x000fe20000011607 */
[----:B-1----:R-:W-:Y:S01]  /*4710*/  IMAD.MOV R14, RZ, RZ, -R14 ;  /* 0x000000ffff0e7224 */ /* 0x002fe200078e0a0e */
[----:B------:R-:W-:Y:S01]  /*4720*/  IADD3 R5, P0, RZ, -R11, RZ ;  /* 0x8000000bff057210 */ /* 0x000fe20007f1e0ff */
[----:B------:R-:W-:Y:S01]  /*4730*/  ULDC UR4, c[0x0][0x154] ;  /* 0x0000550000047ab9 */ /* 0x000fe20000000800 */
[----:B------:R-:W-:Y:S01]  /*4740*/  IMAD.MOV.U32 R7, RZ, RZ, 0x1 ;  /* 0x00000001ff077424 */ /* 0x000fe200078e00ff */
[----:B------:R-:W1:Y:S01]  /*4750*/  LDC R4, c[0x0][0x618] ;  /* 0x00018600ff047b82 */ /* 0x000e620000000800 */
[----:B------:R-:W-:Y:S02]  /*4760*/  IMAD R22, R15, R14, R10 ;  /* 0x0000000e0f167224 */ /* 0x000fe400078e020a */
[----:B------:R-:W-:-:S04]  /*4770*/  IMAD.X R3, RZ, RZ, ~R0, P0 ;  /* 0x000000ffff037224 */ /* 0x000fc800000e0e00 */
[-C--:B--2---:R-:W-:Y:S01]  /*4780*/  IMAD R0, R3, R12.reuse, RZ ;  /* 0x0000000c03007224 */ /* 0x084fe200078e02ff */
[----:B------:R-:W2:Y:S01]  /*4790*/  LDC R6, c[0x0][0x608] ;  /* 0x00018200ff067b82 */ /* 0x000ea20000000800 */
[----:B0-----:R-:W-:-:S04]  /*47a0*/  IMAD.WIDE.U32 R2, R5, R12, R18 ;  /* 0x0000000c05027225 */ /* 0x001fc800078e0012 */
[----:B------:R-:W-:Y:S01]  /*47b0*/  IMAD R5, R5, R13, R0 ;  /* 0x0000000d05057224 */ /* 0x000fe200078e0200 */
[----:B------:R-:W-:Y:S02]  /*47c0*/  I2FP.F32.U32 R0, R20 ;  /* 0x0000001400007245 */ /* 0x000fe40000201000 */
[----:B------:R-:W0:Y:S01]  /*47d0*/  LDC R24, c[0x0][0x658] ;  /* 0x00019600ff187b82 */ /* 0x000e220000000800 */
[----:B------:R-:W-:Y:S01]  /*47e0*/  IMAD.IADD R3, R3, 0x1, R5 ;  /* 0x0000000103037824 */ /* 0x000fe200078e0205 */
[----:B---3--:R-:W-:Y:S01]  /*47f0*/  ISETP.NE.U32.AND P0, PT, R26, RZ, PT ;  /* 0x000000ff1a00720c */ /* 0x008fe20003f05070 */
[----:B------:R-:W-:Y:S01]  /*4800*/  FMUL R0, R0, UR4 ;  /* 0x0000000400007c20 */ /* 0x000fe20008400000 */
[----:B------:R-:W-:Y:S02]  /*4810*/  IMAD.MOV.U32 R5, RZ, RZ, -0x1 ;  /* 0xffffffffff057424 */ /* 0x000fe400078e00ff */
[----:B------:R-:W-:Y:S01]  /*4820*/  ISETP.NE.AND.EX P0, PT, R27, RZ, PT, P0 ;  /* 0x000000ff1b00720c */ /* 0x000fe20003f05300 */
[----:B------:R3:W4:Y:S01]  /*4830*/  F2I.U32.TRUNC.NTZ R12, R0 ;  /* 0x00000000000c7305 */ /* 0x000722000020f000 */
[----:B------:R-:W3:Y:S01]  /*4840*/  LDC R15, c[0x0][0x148] ;  /* 0x00005200ff0f7b82 */ /* 0x000ee20000000800 */
[----:B-1----:R-:W-:-:S02]  /*4850*/  SHF.R.U64 R10, R2, R4, R3 ;  /* 0x00000004020a7219 */ /* 0x002fc40000001203 */
[----:B------:R-:W-:-:S05]  /*4860*/  SHF.R.U32.HI R3, RZ, R4, R3 ;  /* 0x00000004ff037219 */ /* 0x000fca0000011603 */
[----:B------:R-:W1:Y:S01]  /*4870*/  LDC R14, c[0x0][0x600] ;  /* 0x00018000ff0e7b82 */ /* 0x000e620000000800 */
[-CC-:B--2---:R-:W-:Y:S02]  /*4880*/  SHF.R.U64 R8, R10, R6.reuse, R3.reuse ;  /* 0x000000060a087219 */ /* 0x184fe40000001203 */
[----:B------:R-:W-:-:S05]  /*4890*/  SHF.R.U32.HI R3, RZ, R6, R3 ;  /* 0x00000006ff037219 */ /* 0x000fca0000011603 */
[----:B------:R-:W2:Y:S01]  /*48a0*/  LDC R21, c[0x0][0x648] ;  /* 0x00019200ff157b82 */ /* 0x000ea20000000800 */
[-CC-:B0-----:R-:W-:Y:S02]  /*48b0*/  SHF.R.U64 R13, R8, R24.reuse, R3.reuse ;  /* 0x00000018080d7219 */ /* 0x181fe40000001203 */
[-C--:B------:R-:W-:Y:S02]  /*48c0*/  SHF.L.U32 R5, R5, R24.reuse, RZ ;  /* 0x0000001805057219 */ /* 0x080fe400000006ff */
[-C--:B------:R-:W-:Y:S01]  /*48d0*/  SHF.R.U32.HI R3, RZ, R24.reuse, R3 ;  /* 0x00000018ff037219 */ /* 0x080fe20000011603 */
[----:B------:R-:W-:Y:S01]  /*48e0*/  IMAD.MOV.U32 R2, RZ, RZ, R13 ;  /* 0x000000ffff027224 */ /* 0x000fe200078e000d */
[----:B------:R-:W-:Y:S01]  /*48f0*/  SHF.L.U32 R24, R7, R24, RZ ;  /* 0x0000001807187219 */ /* 0x000fe200000006ff */
[----:B------:R-:W0:Y:S01]  /*4900*/  LDC R25, c[0x0][0x638] ;  /* 0x00018e00ff197b82 */ /* 0x000e220000000800 */
[----:B------:R-:W-:-:S07]  /*4910*/  LOP3.LUT R19, RZ, R5, RZ, 0x33, !PT ;  /* 0x00000005ff137212 */ /* 0x000fce00078e33ff */
[----:B------:R-:W0:Y:S01]  /*4920*/  LDC R28, c[0x0][0x610] ;  /* 0x00018400ff1c7b82 */ /* 0x000e220000000800 */
[----:B----4-:R-:W-:Y:S05]  /*4930*/  @!P0 BRA `(.L_x_98) ;  /* 0x0000000000288947 */ /* 0x010fea0003800000 */
[----:B---3--:R-:W3:Y:S02]  /*4940*/  LDC R0, c[0x0][0x64c] ;  /* 0x00019300ff007b82 */ /* 0x008ee40000000800 */
[----:B---3--:R-:W-:-:S05]  /*4950*/  IADD3 R7, P0, R13, R0, RZ ;  /* 0x000000000d077210 */ /* 0x008fca0007f1e0ff */
        /* <DEDUP_REMOVED lines=8> */
.L_x_98:
[----:B------:R-:W4:Y:S01]  /*49e0*/  LDC R4, c[0x0][0x65c] ;  /* 0x00019700ff047b82 */ /* 0x000f220000000800 */
[----:B--23--:R-:W-:Y:S01]  /*49f0*/  SHF.R.U64 R0, R2, R21, R3 ;  /* 0x0000001502007219 */ /* 0x00cfe20000001203 */
[----:B-1----:R-:W-:Y:S01]  /*4a00*/  VIADD R3, R14, 0xffffffff ;  /* 0xffffffff0e037836 */ /* 0x002fe20000000000 */
[----:B------:R-:W-:Y:S01]  /*4a10*/  LOP3.LUT R19, R8, R19, RZ, 0xc0, !PT ;  /* 0x0000001308137212 */ /* 0x000fe200078ec0ff */
[----:B------:R-:W-:Y:S02]  /*4a20*/  IMAD.MOV R12, RZ, RZ, -R12 ;  /* 0x000000ffff0c7224 */ /* 0x000fe400078e0a0c */
[----:B------:R-:W-:Y:S01]  /*4a30*/  IMAD.MOV R2, RZ, RZ, -R0 ;  /* 0x000000ffff027224 */ /* 0x000fe200078e0a00 */
[----:B------:R-:W-:Y:S01]  /*4a40*/  LOP3.LUT R3, R10, R3, RZ, 0xc0, !PT ;  /* 0x000000030a037212 */ /* 0x000fe200078ec0ff */
[----:B------:R-:W-:Y:S02]  /*4a50*/  IMAD R19, R24, R0, R19 ;  /* 0x0000000018137224 */ /* 0x000fe400078e0213 */
[----:B0-----:R-:W-:-:S04]  /*4a60*/  IMAD R0, R2, R25, R13 ;  /* 0x0000001902007224 */ /* 0x001fc800078e020d */
[----:B------:R-:W-:Y:S01]  /*4a70*/  IMAD R2, R0, R14, R3 ;  /* 0x0000000e00027224 */ /* 0x000fe200078e0203 */
[----:B----4-:R-:W-:Y:S01]  /*4a80*/  ISETP.NE.AND P0, PT, R4, 0x1, PT ;  /* 0x000000010400780c */ /* 0x010fe20003f05270 */
[----:B------:R-:W-:-:S05]  /*4a90*/  IMAD.MOV.U32 R4, RZ, RZ, 0x1 ;  /* 0x00000001ff047424 */ /* 0x000fca00078e00ff */
[----:B------:R-:W-:-:S07]  /*4aa0*/  PRMT R0, R4, 0x7610, R0 ;  /* 0x0000761004007816 */ /* 0x000fce0000000000 */
[----:B------:R-:W-:-:S04]  /*4ab0*/  @P0 IMAD R22, R15, R12, R20 ;  /* 0x0000000c0f160224 */ /* 0x000fc800078e0214 */
[----:B------:R-:W-:-:S05]  /*4ac0*/  IMAD R19, R19, R28, R22 ;  /* 0x0000001c13137224 */ /* 0x000fca00078e0216 */
[----:B------:R-:W-:Y:S02]  /*4ad0*/  SEL R22, R2, R19, !P0 ;  /* 0x0000001302167207 */ /* 0x000fe40004000000 */
[----:B------:R-:W-:Y:S01]  /*4ae0*/  SEL R19, R19, R2, !P0 ;  /* 0x0000000213137207 */ /* 0x000fe20004000000 */
[----:B------:R-:W-:-:S07]  /*4af0*/  IMAD.MOV.U32 R2, RZ, RZ, R11 ;  /* 0x000000ffff027224 */ /* 0x000fce00078e000b */
.L_x_96:
[----:B------:R-:W-:Y:S02]  /*4b00*/  LOP3.LUT P0, RZ, R0, 0xff, RZ, 0xc0, !PT ;  /* 0x000000ff00ff7812 */ /* 0x000fe4000780c0ff */
[----:B------:R-:W-:-:S11]  /*4b10*/  LOP3.LUT R71, R71, 0x1, RZ, 0x3c, !PT ;  /* 0x0000000147477812 */ /* 0x000fd600078e3cff */
[----:B------:R-:W-:Y:S05]  /*4b20*/  @P0 BRA `(.L_x_99) ;  /* 0xffffffc800bc0947 */ /* 0x000fea000383ffff */
[----:B------:R-:W-:Y:S05]  /*4b30*/  EXIT ;  /* 0x000000000000794d */ /* 0x000fea0003800000 */
.L_x_14:
[----:B------:R-:W-:-:S08]  /*4b40*/  ISETP.NE.AND P0, PT, R0, RZ, PT ;  /* 0x000000ff0000720c */ /* 0x000fd00003f05270 */
[----:B0-----:R-:W0:-:S00]  /*4b50*/  USETMAXREG.DEALLOC.CTAPOOL 0x28 ;  /* 0x00000028000079c8 */ /* 0x001e0000080e0500 */
[----:B------:R-:W-:Y:S05]  /*4b60*/  @P0 EXIT ;  /* 0x000000000000094d */ /* 0x000fea0003800000 */
[----:B0-----:R-:W-:Y:S01]  /*4b70*/  LOP3.LUT P0, RZ, R8, 0xff, RZ, 0xc0, !PT ;  /* 0x000000ff08ff7812 */ /* 0x001fe2000780c0ff */
[----:B------:R-:W-:Y:S02]  /*4b80*/  IMAD.MOV.U32 R0, RZ, RZ, 0x1 ;  /* 0x00000001ff007424 */ /* 0x000fe400078e00ff */
[----:B------:R-:W-:-:S10]  /*4b90*/  IMAD.MOV.U32 R7, RZ, RZ, RZ ;  /* 0x000000ffff077224 */ /* 0x000fd400078e00ff */
[----:B------:R-:W-:Y:S05]  /*4ba0*/  @!P0 BRA `(.L_x_100) ;  /* 0x0000000c00188947 */ /* 0x000fea0003800000 */
[----:B------:R-:W-:Y:S01]  /*4bb0*/  LOP3.LUT P0, RZ, R4, 0x1f, RZ, 0xc0, !PT ;  /* 0x0000001f04ff7812 */ /* 0x000fe2000780c0ff */
[----:B------:R-:W-:Y:S01]  /*4bc0*/  ULDC UR5, c[0x0][0x658] ;  /* 0x0001960000057ab9 */ /* 0x000fe20000000800 */
[----:B------:R-:W-:Y:S01]  /*4bd0*/  UMOV UR6, 0xffffffff ;  /* 0xffffffff00067882 */ /* 0x000fe20000000000 */
[----:B------:R-:W-:Y:S01]  /*4be0*/  BSSY B0, `(.L_x_100) ;  /* 0x00000c2000007945 */ /* 0x000fe20003800000 */
[----:B------:R-:W-:Y:S01]  /*4bf0*/  USHF.L.U32 UR6, UR6, UR5, URZ ;  /* 0x0000000506067299 */ /* 0x000fe2000800063f */
[C---:B------:R-:W-:Y:S01]  /*4c00*/  ISETP.NE.AND P2, PT, R3.reuse, RZ, PT ;  /* 0x000000ff0300720c */ /* 0x040fe20003f45270 */
[----:B------:R-:W-:Y:S01]  /*4c10*/  IMAD.MOV.U32 R8, RZ, RZ, 0x1 ;  /* 0x00000001ff087424 */ /* 0x000fe200078e00ff */
[----:B------:R-:W-:Y:S01]  /*4c20*/  ISETP.NE.OR P0, PT, R3, RZ, !P0 ;  /* 0x000000ff0300720c */ /* 0x000fe20004705670 */
[----:B------:R-:W-:Y:S01]  /*4c30*/  IMAD.MOV.U32 R0, RZ, RZ, 0x1 ;  /* 0x00000001ff007424 */ /* 0x000fe200078e00ff */
[----:B------:R-:W-:Y:S01]  /*4c40*/  LOP3.LUT R6, R16, 0x2, RZ, 0xfc, !PT ;  /* 0x0000000210067812 */ /* 0x000fe200078efcff */
[----:B------:R-:W-:Y:S01]  /*4c50*/  IMAD.MOV.U32 R7, RZ, RZ, RZ ;  /* 0x000000ffff077224 */ /* 0x000fe200078e00ff */
[----:B------:R-:W-:Y:S01]  /*4c60*/  ULDC UR4, c[0x0][0x600] ;  /* 0x0001800000047ab9 */ /* 0x000fe20000000800 */
[----:B------:R-:W-:Y:S01]  /*4c70*/  UMOV UR7, 0x1 ;  /* 0x0000000100077882 */ /* 0x000fe20000000000 */
[----:B------:R-:W-:-:S02]  /*4c80*/  UIADD3 UR21, UR40, 0x1, URZ ;  /* 0x0000000128157890 */ /* 0x000fc4000fffe03f */
[----:B------:R-:W-:Y:S02]  /*4c90*/  UIADD3 UR13, UR4, -0x1, URZ ;  /* 0xffffffff040d7890 */ /* 0x000fe4000fffe03f */
[----:B------:R-:W-:Y:S02]  /*4ca0*/  USHF.L.U32 UR15, UR7, UR5, URZ ;  /* 0x00000005070f7299 */ /* 0x000fe4000800063f */
[----:B------:R-:W-:Y:S01]  /*4cb0*/  ULOP3.LUT UR14, URZ, UR6, URZ, 0x33, !UPT ;  /* 0x000000063f0e7292 */ /* 0x000fe2000f8e333f */
[----:B------:R-:W-:-:S11]  /*4cc0*/  ULDC.64 UR22, c[0x0][0x198] ;  /* 0x0000660000167ab9 */ /* 0x000fd60000000a00 */
.L_x_112:
[----:B------:R-:W-:-:S03]  /*4cd0*/  UMOV UR4, 0xffffffff ;  /* 0xffffffff00047882 */ /* 0x000fc60000000000 */
[----:B------:R-:W-:Y:S05]  /*4ce0*/  BRA.DIV UR4, `(.L_x_101) ;  /* 0x0000001604447947 */ /* 0x000fea000b800000 */
[----:B------:R-:W-:-:S13]  /*4cf0*/  ELECT P6, URZ, PT ;  /* 0x00000000003f782f */ /* 0x000fda00038c0000 */
.L_x_135:
[----:B------:R-:W0:Y:S01]  /*4d00*/  LDC R3, c[0x0][0x28c] ;  /* 0x0000a300ff037b82 */ /* 0x000e220000000800 */
[----:B------:R-:W-:Y:S01]  /*4d10*/  BSSY B1, `(.L_x_102) ;  /* 0x0000035000017945 */ /* 0x000fe20003800000 */
[----:B0-----:R-:W-:-:S13]  /*4d20*/  ISETP.LT.OR P6, PT, R3, 0x1, !P6 ;  /* 0x000000010300780c */ /* 0x001fda00077c1670 */
[----:B------:R-:W-:Y:S05]  /*4d30*/  @P6 BRA `(.L_x_103) ;  /* 0x0000000000c86947 */ /* 0x000fea0003800000 */
[----:B------:R-:W-:Y:S02]  /*4d40*/  IMAD.SHL.U32 R22, R22, 0x40, RZ ;  /* 0x0000004016167824 */ /* 0x000fe400078e00ff */
[----:B------:R-:W-:Y:S02]  /*4d50*/  IMAD.SHL.U32 R19, R19, 0x40, RZ ;  /* 0x0000004013137824 */ /* 0x000fe400078e00ff */
[----:B------:R-:W-:Y:S02]  /*4d60*/  IMAD.MOV.U32 R12, RZ, RZ, RZ ;  /* 0x000000ffff0c7224 */ /* 0x000fe400078e00ff */
[----:B------:R-:W-:Y:S02]  /*4d70*/  IMAD.U32 R13, RZ, RZ, UR21 ;  /* 0x00000015ff0d7e24 */ /* 0x000fe4000f8e00ff */
[----:B------:R-:W-:Y:S02]  /*4d80*/  IMAD.MOV.U32 R3, RZ, RZ, R0 ;  /* 0x000000ffff037224 */ /* 0x000fe400078e0000 */
[----:B------:R-:W-:-:S07]  /*4d90*/  IMAD.MOV.U32 R4, RZ, RZ, R7 ;  /* 0x000000ffff047224 */ /* 0x000fce00078e0007 */
.L_x_107:
[----:B------:R-:W0:Y:S01]  /*4da0*/  S2R R10, SR_CgaCtaId ;  /* 0x00000000000a7919 */ /* 0x000e220000008800 */
[----:B------:R-:W-:Y:S01]  /*4db0*/  MOV R5, 0x400 ;  /* 0x0000040000057802 */ /* 0x000fe20000000f00 */
[----:B------:R-:W1:Y:S03]  /*4dc0*/  @!P2 LDC R9, c[0x0][0x500] ;  /* 0x00014000ff09ab82 */ /* 0x000e660000000800 */
[----:B0-----:R-:W-:Y:S02]  /*4dd0*/  LEA R11, R10, R5, 0x18 ;  /* 0x000000050a0b7211 */ /* 0x001fe400078ec0ff */
[----:B------:R-:W-:-:S03]  /*4de0*/  SHF.L.U32 R5, R3, 0x1f, RZ ;  /* 0x0000001f03057819 */ /* 0x000fc600000006ff */
[----:B------:R-:W-:-:S04]  /*4df0*/  IMAD R10, R4, 0x8, R11 ;  /* 0x00000008040a7824 */ /* 0x000fc800078e020b */
[----:B------:R-:W0:Y:S02]  /*4e00*/  SYNCS.PHASECHK.TRANS64.TRYWAIT P1, [R10+URZ+0x70], R5 ;  /* 0x000070050a0075a7 */ /* 0x000e24000802017f */
[----:B01----:R-:W-:Y:S05]  /*4e10*/  @!P1 BRA `(.L_x_104) ;  /* 0x0000001400189947 */ /* 0x003fea0003800000 */
.L_x_136:
[----:B0-----:R-:W-:Y:S01]  /*4e20*/  PRMT R5, R6, 0x9910, RZ ;  /* 0x0000991006057816 */ /* 0x001fe200000000ff */
[----:B------:R0:W-:Y:S03]  /*4e30*/  @!P2 SYNCS.ARRIVE.TRANS64 RZ, [R10+URZ], R9 ;  /* 0x000000090affa9a7 */ /* 0x0001e6000800003f */
[----:B------:R-:W-:-:S13]  /*4e40*/  ISETP.NE.AND P1, PT, R5, 0x2, PT ;  /* 0x000000020500780c */ /* 0x000fda0003f25270 */
[----:B0-----:R-:W-:Y:S05]  /*4e50*/  @P1 BRA `(.L_x_105) ;  /* 0x0000000000041947 */ /* 0x001fea0003800000 */
[----:B------:R-:W-:Y:S01]  /*4e60*/  BPT.TRAP 0x1 ;  /* 0x000000040000795c */ /* 0x000fe20000300000 */
.L_x_105:
[----:B------:R-:W-:Y:S05]  /*4e70*/  @P0 BRA `(.L_x_106) ;  /* 0x0000000000040947 */ /* 0x000fea0003800000 */
[----:B------:R-:W-:Y:S01]  /*4e80*/  BPT.TRAP 0x1 ;  /* 0x000000040000795c */ /* 0x000fe20000300000 */
.L_x_106:
[----:B------:R-:W-:Y:S01]  /*4e90*/  IMAD R11, R4, 0x2000, R11 ;  /* 0x00002000040b7824 */ /* 0x000fe200078e020b */
[----:B------:R-:W-:Y:S01]  /*4ea0*/  R2UR UR19, R12 ;  /* 0x000000000c1372ca */ /* 0x000fe200000e0000 */
[----:B------:R-:W-:Y:S01]  /*4eb0*/  VIADD R13, R13, 0xffffffff ;  /* 0xffffffff0d0d7836 */ /* 0x000fe20000000000 */
[----:B------:R-:W-:Y:S01]  /*4ec0*/  R2UR UR9, R10 ;  /* 0x000000000a0972ca */ /* 0x000fe200000e0000 */
[----:B------:R-:W-:Y:S01]  /*4ed0*/  UIADD3 UR4, UP0, UR22, 0xf0, URZ ;  /* 0x000000f016047890 */ /* 0x000fe2000ff1e03f */
[----:B------:R-:W-:Y:S01]  /*4ee0*/  R2UR UR16, R11 ;  /* 0x000000000b1072ca */ /* 0x000fe200000e0000 */
[----:B------:R-:W-:Y:S01]  /*4ef0*/  UIADD3 UR24, UP1, UR22, 0x1f0, URZ ;  /* 0x000001f016187890 */ /* 0x000fe2000ff3e03f */
[----:B------:R-:W-:Y:S01]  /*4f00*/  R2UR UR12, R2 ;  /* 0x00000000020c72ca */ /* 0x000fe200000e0000 */
[----:B------:R-:W-:Y:S01]  /*4f10*/  UIADD3.X UR5, URZ, UR23, URZ, UP0, !UPT ;  /* 0x000000173f057290 */ /* 0x000fe200087fe43f */
[----:B------:R-:W-:Y:S01]  /*4f20*/  R2UR UR11, R19 ;  /* 0x00000000130b72ca */ /* 0x000fe200000e0000 */
[----:B------:R-:W-:Y:S01]  /*4f30*/  VIADD R4, R4, 0x1 ;  /* 0x0000000104047836 */ /* 0x000fe20000000000 */
[----:B------:R-:W-:Y:S01]  /*4f40*/  R2UR UR18, R22 ;  /* 0x00000000161272ca */ /* 0x000fe200000e0000 */
[----:B------:R-:W-:Y:S01]  /*4f50*/  UIADD3.X UR25, URZ, UR23, URZ, UP1, !UPT ;  /* 0x000000173f197290 */ /* 0x000fe20008ffe43f */
[----:B------:R-:W-:Y:S01]  /*4f60*/  ISETP.GT.AND P3, PT, R13, 0x1, PT ;  /* 0x000000010d00780c */ /* 0x000fe20003f64270 */
[----:B------:R-:W-:Y:S01]  /*4f70*/  UMOV UR6, 0x0 ;  /* 0x0000000000067882 */ /* 0x000fe20000000000 */
[----:B------:R-:W-:Y:S01]  /*4f80*/  ISETP.NE.AND P1, PT, R4, 0xe, PT ;  /* 0x0000000e0400780c */ /* 0x000fe20003f25270 */
[----:B------:R-:W-:Y:S01]  /*4f90*/  UMOV UR7, 0x10000000 ;  /* 0x1000000000077882 */ /* 0x000fe20000000000 */
[----:B------:R-:W-:Y:S01]  /*4fa0*/  UMOV UR10, UR19 ;  /* 0x00000013000a7c82 */ /* 0x000fe20008000000 */
[----:B------:R-:W-:Y:S01]  /*4fb0*/  UIADD3 UR8, UR16, 0x200, URZ ;  /* 0x0000020010087890 */ /* 0x000fe2000fffe03f */
[----:B------:R-:W-:Y:S01]  /*4fc0*/  SEL R10, RZ, 0x1, P1 ;  /* 0x00000001ff0a7807 */ /* 0x000fe20000800000 */
[----:B------:R-:W-:Y:S01]  /*4fd0*/  UIADD3 UR16, UR16, 0x1c200, URZ ;  /* 0x0001c20010107890 */ /* 0x000fe2000fffe03f */
[----:B------:R-:W-:Y:S01]  /*4fe0*/  VIADD R12, R12, 0x40 ;  /* 0x000000400c0c7836 */ /* 0x000fe20000000000 */
[----:B------:R-:W-:Y:S01]  /*4ff0*/  UMOV UR17, UR9 ;  /* 0x0000000900117c82 */ /* 0x000fe20008000000 */
[----:B------:R-:W-:Y:S01]  /*5000*/  UMOV UR20, UR12 ;  /* 0x0000000c00147c82 */ /* 0x000fe20008000000 */
[----:B------:R-:W-:-:S02]  /*5010*/  LOP3.LUT R3, R3, R10, RZ, 0x3c, !PT ;  /* 0x0000000a03037212 */ /* 0x000fc400078e3cff */
[----:B------:R-:W-:Y:S01]  /*5020*/  SEL R4, R4, RZ, P1 ;  /* 0x000000ff04047207 */ /* 0x000fe20000800000 */
[----:B------:R0:W-:Y:S02]  /*5030*/  UTMALDG.3D [UR8], [UR4], desc[UR6] ;  /* 0x00000608040075b4 */ /* 0x0001e40008011000 */
[----:B------:R0:W-:Y:S02]  /*5040*/  UTMALDG.3D [UR16], [UR24], desc[UR6] ;  /* 0x00000610180075b4 */ /* 0x0001e40008011000 */
[----:B0-----:R-:W-:Y:S05]  /*5050*/  @P3 BRA `(.L_x_107) ;  /* 0xfffffffc00503947 */ /* 0x001fea000383ffff */
.L_x_103:
[----:B------:R-:W-:Y:S05]  /*5060*/  BSYNC B1 ;  /* 0x0000000000017941 */ /* 0x000fea0003800000 */
.L_x_102:
[----:B------:R-:W2:Y:S01]  /*5070*/  LDL.64 R10, [R1] ;  /* 0x00000000010a7983 */ /* 0x000ea20000100a00 */
[----:B------:R-:W-:Y:S01]  /*5080*/  LOP3.LUT P4, RZ, R8, 0xff, RZ, 0xc0, !PT ;  /* 0x000000ff08ff7812 */ /* 0x000fe2000788c0ff */
[----:B------:R-:W-:Y:S01]  /*5090*/  VIADD R4, R7, UR40 ;  /* 0x0000002807047c36 */ /* 0x000fe20008000000 */
[----:B------:R-:W-:Y:S01]  /*50a0*/  ULDC.64 UR4, c[0x0][0x650] ;  /* 0x0001940000047ab9 */ /* 0x000fe20000000a00 */
[----:B------:R-:W-:Y:S01]  /*50b0*/  IMAD.U32 R5, RZ, RZ, UR40 ;  /* 0x00000028ff057e24 */ /* 0x000fe2000f8e00ff */
[----:B------:R-:W-:Y:S01]  /*50c0*/  UISETP.GE.U32.AND UP0, UPT, UR40, 0xe, UPT ;  /* 0x0000000e2800788c */ /* 0x000fe2000bf06070 */
[----:B------:R-:W-:Y:S01]  /*50d0*/  BSSY B1, `(.L_x_108) ;  /* 0x0000070000017945 */ /* 0x000fe20003800000 */
[----:B------:R-:W-:Y:S01]  /*50e0*/  SHF.R.U32.HI R2, RZ, 0x1, R4 ;  /* 0x00000001ff027819 */ /* 0x000fe20000011604 */
[----:B------:R-:W-:Y:S01]  /*50f0*/  IMAD.MOV.U32 R19, RZ, RZ, -0x1 ;  /* 0xffffffffff137424 */ /* 0x000fe200078e00ff */
[----:B------:R-:W-:Y:S01]  /*5100*/  ISETP.GT.U32.AND P1, PT, R4, 0xd, PT ;  /* 0x0000000d0400780c */ /* 0x000fe20003f24070 */
[----:B------:R-:W-:Y:S01]  /*5110*/  IMAD.MOV.U32 R22, RZ, RZ, -0x1 ;  /* 0xffffffffff167424 */ /* 0x000fe200078e00ff */
[----:B------:R-:W-:-:S02]  /*5120*/  PLOP3.LUT P3, PT, PT, PT, UP0, 0x80, 0x0 ;  /* 0x000000000000781c */ /* 0x000fc40003f6f008 */
[----:B------:R-:W-:Y:S01]  /*5130*/  ISETP.LT.U32.AND P1, PT, R5, 0xe, P1 ;  /* 0x0000000e0500780c */ /* 0x000fe20000f21070 */
[----:B------:R-:W0:Y:S01]  /*5140*/  @P4 S2R R8, SR_CgaCtaId ;  /* 0x0000000000084919 */ /* 0x000e220000008800 */
[----:B------:R-:W-:-:S04]  /*5150*/  @P4 MOV R3, 0x400 ;  /* 0x0000040000034802 */ /* 0x000fc80000000f00 */
[----:B0-----:R-:W-:Y:S01]  /*5160*/  @P4 LEA R8, R8, R3, 0x18 ;  /* 0x0000000308084211 */ /* 0x001fe200078ec0ff */
[----:B------:R-:W-:-:S03]  /*5170*/  IMAD.WIDE.U32 R2, R2, -0x6db6db6d, RZ ;  /* 0x9249249302027825 */ /* 0x000fc600078e00ff */
[----:B------:R0:W-:Y:S01]  /*5180*/  @P4 SYNCS.ARRIVE.TRANS64.A1T0 RZ, [R8+URZ+0x118], RZ ;  /* 0x000118ff08ff49a7 */ /* 0x0001e2000810003f */
[----:B------:R-:W-:Y:S01]  /*5190*/  IMAD.MOV.U32 R2, RZ, RZ, -0x1 ;  /* 0xffffffffff027424 */ /* 0x000fe200078e00ff */
[----:B------:R-:W-:Y:S02]  /*51a0*/  SHF.R.U32.HI R5, RZ, 0x2, R3 ;  /* 0x00000002ff057819 */ /* 0x000fe40000011603 */
[----:B------:R-:W-:-:S03]  /*51b0*/  SEL R3, RZ, 0x1, !P1 ;  /* 0x00000001ff037807 */ /* 0x000fc60004800000 */
[----:B------:R-:W-:Y:S01]  /*51c0*/  IMAD R7, R5, -0xe, R4 ;  /* 0xfffffff205077824 */ /* 0x000fe200078e0204 */
[----:B------:R-:W-:Y:S02]  /*51d0*/  LOP3.LUT R0, R0, R3, RZ, 0x3c, !PT ;  /* 0x0000000300007212 */ /* 0x000fe400078e3cff */
[----:B------:R-:W-:Y:S02]  /*51e0*/  PRMT R3, RZ, 0x7610, R3 ;  /* 0x00007610ff037816 */ /* 0x000fe40000000003 */
[----:B------:R-:W-:Y:S02]  /*51f0*/  @P3 LOP3.LUT R0, R0, 0x1, R5, 0x78, !PT ;  /* 0x0000000100003812 */ /* 0x000fe400078e7805 */
[----:B0-----:R-:W-:Y:S02]  /*5200*/  PRMT R8, RZ, 0x7610, R8 ;  /* 0x00007610ff087816 */ /* 0x001fe40000000008 */
[----:B--2---:R-:W-:-:S04]  /*5210*/  IADD3 R18, P4, R18, R10, RZ ;  /* 0x0000000a12127210 */ /* 0x004fc80007f9e0ff */
[----:B------:R-:W-:Y:S01]  /*5220*/  ISETP.GE.U32.AND P1, PT, R18, UR4, PT ;  /* 0x0000000412007c0c */ /* 0x000fe2000bf26070 */
[----:B------:R-:W-:-:S05]  /*5230*/  IMAD.X R17, R17, 0x1, R23, P4 ;  /* 0x0000000111117824 */ /* 0x000fca00020e0617 */
[----:B------:R-:W-:-:S13]  /*5240*/  ISETP.GE.U32.AND.EX P1, PT, R17, UR5, PT, P1 ;  /* 0x0000000511007c0c */ /* 0x000fda000bf26110 */
[----:B------:R-:W-:Y:S05]  /*5250*/  @P1 BRA `(.L_x_109) ;  /* 0x00000004005c1947 */ /* 0x000fea0003800000 */
[----:B------:R-:W0:Y:S01]  /*5260*/  S2R R11, SR_CTAID.X ;  /* 0x00000000000b7919 */ /* 0x000e220000002500 */
[----:B------:R-:W-:Y:S01]  /*5270*/  ULDC.64 UR4, c[0x0][0x628] ;  /* 0x00018a0000047ab9 */ /* 0x000fe20000000a00 */
[----:B------:R-:W1:Y:S01]  /*5280*/  LDC R12, c[0x0][0x144] ;  /* 0x00005100ff0c7b82 */ /* 0x000e620000000800 */
[----:B------:R-:W-:Y:S01]  /*5290*/  ISETP.NE.U32.AND P1, PT, RZ, UR4, PT ;  /* 0x00000004ff007c0c */ /* 0x000fe2000bf25070 */
[----:B------:R-:W2:Y:S01]  /*52a0*/  S2R R9, SR_CTAID.Y ;  /* 0x0000000000097919 */ /* 0x000ea20000002600 */
[----:B------:R-:W-:Y:S01]  /*52b0*/  ULDC UR6, c[0x0][0x150] ;  /* 0x0000540000067ab9 */ /* 0x000fe20000000800 */
[----:B------:R-:W-:Y:S01]  /*52c0*/  ULDC UR7, c[0x0][0x630] ;  /* 0x00018c0000077ab9 */ /* 0x000fe20000000800 */
[----:B------:R-:W-:Y:S01]  /*52d0*/  ISETP.NE.AND.EX P1, PT, RZ, UR5, PT, P1 ;  /* 0x00000005ff007c0c */ /* 0x000fe2000bf25310 */
[----:B------:R-:W-:Y:S01]  /*52e0*/  IMAD.MOV.U32 R2, RZ, RZ, R18 ;  /* 0x000000ffff027224 */ /* 0x000fe200078e0012 */
[----:B0-----:R-:W-:-:S05]  /*52f0*/  I2FP.F32.U32 R3, R11 ;  /* 0x0000000b00037245 */ /* 0x001fca0000201000 */
[----:B------:R-:W-:Y:S01]  /*5300*/  FMUL R14, R3, UR6 ;  /* 0x00000006030e7c20 */ /* 0x000fe20008400000 */
[----:B------:R-:W-:-:S05]  /*5310*/  IMAD.MOV.U32 R3, RZ, RZ, R17 ;  /* 0x000000ffff037224 */ /* 0x000fca00078e0011 */
[----:B--2---:R-:W-:Y:S05]  /*5320*/  @!P1 BRA `(.L_x_110) ;  /* 0x0000000000289947 */ /* 0x004fea0003800000 */
[----:B------:R-:W-:Y:S02]  /*5330*/  ULDC UR6, c[0x0][0x634] ;  /* 0x00018d0000067ab9 */ /* 0x000fe40000000800 */
[----:B------:R-:W-:-:S05]  /*5340*/  IADD3 R3, P1, R18, UR6, RZ ;  /* 0x0000000612037c10 */ /* 0x000fca000ff3e0ff */
[----:B------:R-:W-:-:S04]  /*5350*/  IMAD.X R13, RZ, RZ, R17, P1 ;  /* 0x000000ffff0d7224 */ /* 0x000fc800008e0611 */
[----:B------:R-:W-:-:S04]  /*5360*/  IMAD.WIDE.U32 R4, R13, UR4, RZ ;  /* 0x000000040d047c25 */ /* 0x000fc8000f8e00ff */
[----:B------:R-:W-:-:S04]  /*5370*/  IMAD.WIDE.U32 R4, P1, R3, UR5, R4 ;  /* 0x0000000503047c25 */ /* 0x000fc8000f820004 */
[----:B------:R-:W-:-:S04]  /*5380*/  IMAD.WIDE.U32 R2, R3, UR4, RZ ;  /* 0x0000000403027c25 */ /* 0x000fc8000f8e00ff */
[----:B------:R-:W-:Y:S01]  /*5390*/  IMAD.MOV.U32 R2, RZ, RZ, R5 ;  /* 0x000000ffff027224 */ /* 0x000fe200078e0005 */
[----:B------:R-:W-:Y:S01]  /*53a0*/  IADD3 RZ, P3, R3, R4, RZ ;  /* 0x0000000403ff7210 */ /* 0x000fe20007f7e0ff */
[----:B------:R-:W-:-:S04]  /*53b0*/  IMAD.X R3, RZ, RZ, RZ, P1 ;  /* 0x000000ffff037224 */ /* 0x000fc800008e06ff */
[----:B------:R-:W-:-:S08]  /*53c0*/  IMAD.WIDE.U32.X R2, R13, UR5, R2, P3 ;  /* 0x000000050d027c25 */ /* 0x000fd000098e0402 */
.L_x_110:
[--C-:B------:R-:W-:Y:S01]  /*53d0*/  SHF.R.U64 R10, R2, UR7, R3.reuse ;  /* 0x00000007020a7c19 */ /* 0x100fe20008001203 */
[----:B------:R-:W0:Y:S01]  /*53e0*/  F2I.U32.TRUNC.NTZ R14, R14 ;  /* 0x0000000e000e7305 */ /* 0x000e22000020f000 */
[----:B------:R-:W-:Y:S01]  /*53f0*/  SHF.R.U32.HI R2, RZ, UR7, R3 ;  /* 0x00000007ff027c19 */ /* 0x000fe20008011603 */
[----:B------:R-:W-:Y:S01]  /*5400*/  ULDC.64 UR4, c[0x0][0x620] ;  /* 0x0001880000047ab9 */ /* 0x000fe20000000a00 */
[----:B------:R-:W-:Y:S01]  /*5410*/  IADD3 R5, P1, RZ, -R10, RZ ;  /* 0x8000000aff057210 */ /* 0x000fe20007f3e0ff */
[----:B------:R-:W-:Y:S01]  /*5420*/  IMAD.MOV.U32 R3, RZ, RZ, R17 ;  /* 0x000000ffff037224 */ /* 0x000fe200078e0011 */
[----:B------:R-:W-:-:S03]  /*5430*/  ULDC.64 UR6, c[0x0][0x640] ;  /* 0x0001900000067ab9 */ /* 0x000fc60000000a00 */
[----:B------:R-:W-:Y:S01]  /*5440*/  IMAD.X R2, RZ, RZ, ~R2, P1 ;  /* 0x000000ffff027224 */ /* 0x000fe200008e0e02 */
[----:B------:R-:W-:-:S03]  /*5450*/  ISETP.NE.U32.AND P1, PT, RZ, UR6, PT ;  /* 0x00000006ff007c0c */ /* 0x000fc6000bf25070 */
[----:B------:R-:W-:Y:S01]  /*5460*/  IMAD R4, R2, UR4, RZ ;  /* 0x0000000402047c24 */ /* 0x000fe2000f8e02ff */
[----:B------:R-:W-:Y:S01]  /*5470*/  ISETP.NE.AND.EX P1, PT, RZ, UR7, PT, P1 ;  /* 0x00000007ff007c0c */ /* 0x000fe2000bf25310 */
[----:B------:R-:W-:-:S04]  /*5480*/  IMAD.MOV.U32 R2, RZ, RZ, R18 ;  /* 0x000000ffff027224 */ /* 0x000fc800078e0012 */
[----:B------:R-:W-:Y:S01]  /*5490*/  IMAD.WIDE.U32 R2, R5, UR4, R2 ;  /* 0x0000000405027c25 */ /* 0x000fe2000f8e0002 */
[----:B------:R-:W-:-:S03]  /*54a0*/  ULDC UR4, c[0x0][0x618] ;  /* 0x0001860000047ab9 */ /* 0x000fc60000000800 */
[----:B------:R-:W-:Y:S01]  /*54b0*/  IMAD R5, R5, UR5, R4 ;  /* 0x0000000505057c24 */ /* 0x000fe2000f8e0204 */
[----:B------:R-:W-:Y:S01]  /*54c0*/  ULDC UR5, c[0x0][0x154] ;  /* 0x0000550000057ab9 */ /* 0x000fe20000000800 */
[----:B0-----:R-:W-:Y:S02]  /*54d0*/  IMAD.MOV R4, RZ, RZ, -R14 ;  /* 0x000000ffff047224 */ /* 0x001fe400078e0a0e */
[----:B------:R-:W0:Y:S01]  /*54e0*/  LDC R14, c[0x0][0x148] ;  /* 0x00005200ff0e7b82 */ /* 0x000e220000000800 */
[----:B------:R-:W-:Y:S02]  /*54f0*/  IMAD.IADD R3, R3, 0x1, R5 ;  /* 0x0000000103037824 */ /* 0x000fe400078e0205 */
[----:B-1----:R-:W-:Y:S01]  /*5500*/  IMAD R11, R12, R4, R11 ;  /* 0x000000040c0b7224 */ /* 0x002fe200078e020b */
[----:B------:R-:W-:Y:S02]  /*5510*/  I2FP.F32.U32 R4, R9 ;  /* 0x0000000900047245 */ /* 0x000fe40000201000 */
[----:B------:R-:W-:-:S02]  /*5520*/  SHF.R.U64 R12, R2, UR4, R3 ;  /* 0x00000004020c7c19 */ /* 0x000fc40008001203 */
[----:B------:R-:W-:Y:S01]  /*5530*/  SHF.R.U32.HI R3, RZ, UR4, R3 ;  /* 0x00000004ff037c19 */ /* 0x000fe20008011603 */
[----:B------:R-:W-:Y:S01]  /*5540*/  FMUL R4, R4, UR5 ;  /* 0x0000000504047c20 */ /* 0x000fe20008400000 */
[----:B------:R-:W-:Y:S02]  /*5550*/  ULDC UR4, c[0x0][0x608] ;  /* 0x0001820000047ab9 */ /* 0x000fe40000000800 */
[--C-:B------:R-:W-:Y:S01]  /*5560*/  SHF.R.U64 R15, R12, UR4, R3.reuse ;  /* 0x000000040c0f7c19 */ /* 0x100fe20008001203 */
[----:B------:R1:W2:Y:S01]  /*5570*/  F2I.U32.TRUNC.NTZ R20, R4 ;  /* 0x0000000400147305 */ /* 0x0002a2000020f000 */
[----:B------:R-:W-:Y:S01]  /*5580*/  SHF.R.U32.HI R2, RZ, UR4, R3 ;  /* 0x00000004ff027c19 */ /* 0x000fe20008011603 */
[----:B------:R-:W-:-:S03]  /*5590*/  ULDC UR4, c[0x0][0x658] ;  /* 0x0001960000047ab9 */ /* 0x000fc60000000800 */
[--C-:B------:R-:W-:Y:S02]  /*55a0*/  SHF.R.U64 R13, R15, UR4, R2.reuse ;  /* 0x000000040f0d7c19 */ /* 0x100fe40008001202 */
[----:B------:R-:W-:-:S03]  /*55b0*/  SHF.R.U32.HI R19, RZ, UR4, R2 ;  /* 0x00000004ff137c19 */ /* 0x000fc60008011602 */
[----:B------:R-:W-:Y:S02]  /*55c0*/  IMAD.MOV.U32 R2, RZ, RZ, R13 ;  /* 0x000000ffff027224 */ /* 0x000fe400078e000d */
[----:B------:R-:W-:Y:S01]  /*55d0*/  IMAD.MOV.U32 R3, RZ, RZ, R19 ;  /* 0x000000ffff037224 */ /* 0x000fe200078e0013 */
[----:B-1----:R-:W-:Y:S06]  /*55e0*/  @!P1 BRA `(.L_x_111) ;  /* 0x0000000000289947 */ /* 0x002fec0003800000 */
        /* <DEDUP_REMOVED lines=10> */
.L_x_111:
[----:B------:R-:W1:Y:S01]  /*5690*/  LDC R4, c[0x0][0x65c] ;  /* 0x00019700ff047b82 */ /* 0x000e620000000800 */
[----:B------:R-:W-:Y:S01]  /*56a0*/  ULDC UR4, c[0x0][0x648] ;  /* 0x0001920000047ab9 */ /* 0x000fe20000000800 */
[----:B------:R-:W-:Y:S01]  /*56b0*/  LOP3.LUT R15, R15, UR14, RZ, 0xc0, !PT ;  /* 0x0000000e0f0f7c12 */ /* 0x000fe2000f8ec0ff */
[----:B--2---:R-:W-:Y:S01]  /*56c0*/  IMAD.MOV R20, RZ, RZ, -R20 ;  /* 0x000000ffff147224 */ /* 0x004fe200078e0a14 */
[----:B------:R-:W-:Y:S01]  /*56d0*/  SHF.R.U64 R2, R2, UR4, R3 ;  /* 0x0000000402027c19 */ /* 0x000fe20008001203 */
[----:B------:R-:W-:Y:S01]  /*56e0*/  ULDC UR4, c[0x0][0x638] ;  /* 0x00018e0000047ab9 */ /* 0x000fe20000000800 */
[----:B------:R-:W-:Y:S01]  /*56f0*/  LOP3.LUT R12, R12, UR13, RZ, 0xc0, !PT ;  /* 0x0000000d0c0c7c12 */ /* 0x000fe2000f8ec0ff */
[----:B------:R-:W-:Y:S01]  /*5700*/  ULDC UR5, c[0x0][0x610] ;  /* 0x0001840000057ab9 */ /* 0x000fe20000000800 */
[----:B------:R-:W-:Y:S01]  /*5710*/  IMAD.MOV.U32 R3, RZ, RZ, 0x1 ;  /* 0x00000001ff037424 */ /* 0x000fe200078e00ff */
[----:B-1----:R-:W-:Y:S01]  /*5720*/  ISETP.NE.AND P1, PT, R4, 0x1, PT ;  /* 0x000000010400780c */ /* 0x002fe20003f25270 */
[----:B------:R-:W-:-:S02]  /*5730*/  IMAD.MOV R4, RZ, RZ, -R2 ;  /* 0x000000ffff047224 */ /* 0x000fc400078e0a02 */
[----:B------:R-:W-:Y:S02]  /*5740*/  IMAD R2, R2, UR15, R15 ;  /* 0x0000000f02027c24 */ /* 0x000fe4000f8e020f */
[----:B------:R-:W-:Y:S01]  /*5750*/  IMAD R13, R4, UR4, R13 ;  /* 0x00000004040d7c24 */ /* 0x000fe2000f8e020d */
[----:B------:R-:W-:-:S07]  /*5760*/  ULDC UR4, c[0x0][0x600] ;  /* 0x0001800000047ab9 */ /* 0x000fce0000000800 */
[----:B0-----:R-:W-:-:S04]  /*5770*/  @P1 IMAD R11, R14, R20, R9 ;  /* 0x000000140e0b1224 */ /* 0x001fc800078e0209 */
[----:B------:R-:W-:Y:S02]  /*5780*/  IMAD R11, R2, UR5, R11 ;  /* 0x00000005020b7c24 */ /* 0x000fe4000f8e020b */
[----:B------:R-:W-:-:S05]  /*5790*/  IMAD R2, R13, UR4, R12 ;  /* 0x000000040d027c24 */ /* 0x000fca000f8e020c */
[----:B------:R-:W-:Y:S02]  /*57a0*/  SEL R22, R2, R11, !P1 ;  /* 0x0000000b02167207 */ /* 0x000fe40004800000 */
[----:B------:R-:W-:Y:S01]  /*57b0*/  SEL R19, R11, R2, !P1 ;  /* 0x000000020b137207 */ /* 0x000fe20004800000 */
[----:B------:R-:W-:-:S07]  /*57c0*/  IMAD.MOV.U32 R2, RZ, RZ, R10 ;  /* 0x000000ffff027224 */ /* 0x000fce00078e000a */
.L_x_109:
[----:B------:R-:W-:Y:S05]  /*57d0*/  BSYNC B1 ;  /* 0x0000000000017941 */ /* 0x000fea0003800000 */
.L_x_108:
[----:B------:R-:W-:-:S13]  /*57e0*/  LOP3.LUT P1, RZ, R3, 0xff, RZ, 0xc0, !PT ;  /* 0x000000ff03ff7812 */ /* 0x000fda000782c0ff */
[----:B------:R-:W-:Y:S05]  /*57f0*/  @P1 BRA `(.L_x_112) ;  /* 0xfffffff400341947 */ /* 0x000fea000383ffff */
[----:B------:R-:W-:Y:S05]  /*5800*/  BSYNC B0 ;  /* 0x0000000000007941 */ /* 0x000fea0003800000 */
.L_x_100:
[----:B------:R-:W-:-:S03]  /*5810*/  UMOV UR4, 0xffffffff ;  /* 0xffffffff00047882 */ /* 0x000fc60000000000 */
[----:B------:R-:W-:Y:S05]  /*5820*/  BRA.DIV UR4, `(.L_x_113) ;  /* 0x0000000a04a87947 */ /* 0x000fea000b800000 */
[----:B------:R-:W-:-:S13]  /*5830*/  ELECT P6, URZ, PT ;  /* 0x00000000003f782f */ /* 0x000fda00038c0000 */
.L_x_139:
[----:B------:R-:W-:Y:S04]  /*5840*/  BSSY B0, `(.L_x_114) ;  /* 0x0000085000007945 */ /* 0x000fe80003800000 */
[----:B------:R-:W-:Y:S05]  /*5850*/  @!P6 BRA `(.L_x_115) ;  /* 0x00000008000ce947 */ /* 0x000fea0003800000 */
[----:B------:R-:W-:-:S04]  /*5860*/  LOP3.LUT R16, R16, 0x2, RZ, 0xfc, !PT ;  /* 0x0000000210107812 */ /* 0x000fc800078efcff */
[----:B------:R-:W-:-:S13]  /*5870*/  ISETP.NE.AND P0, PT, R16, 0x3, PT ;  /* 0x000000031000780c */ /* 0x000fda0003f05270 */
[----:B------:R-:W-:Y:S05]  /*5880*/  @!P0 BRA `(.L_x_116) ;  /* 0x0000000000048947 */ /* 0x000fea0003800000 */
[----:B------:R-:W-:Y:S01]  /*5890*/  BPT.TRAP 0x1 ;  /* 0x000000040000795c */ /* 0x000fe20000300000 */
.L_x_116:
[----:B------:R-:W0:Y:S01]  /*58a0*/  S2R R3, SR_CgaCtaId ;  /* 0x0000000000037919 */ /* 0x000e220000008800 */
[----:B------:R-:W-:Y:S02]  /*58b0*/  MOV R2, 0x400 ;  /* 0x0000040000027802 */ /* 0x000fe40000000f00 */
[----:B------:R-:W-:Y:S02]  /*58c0*/  SHF.L.U32 R4, R0, 0x1f, RZ ;  /* 0x0000001f00047819 */ /* 0x000fe400000006ff */
[----:B0-----:R-:W-:-:S05]  /*58d0*/  LEA R2, R3, R2, 0x18 ;  /* 0x0000000203027211 */ /* 0x001fca00078ec0ff */
[----:B------:R-:W-:-:S04]  /*58e0*/  VIADD R2, R2, 0x70 ;  /* 0x0000007002027836 */ /* 0x000fc80000000000 */
[C---:B------:R-:W-:Y:S02]  /*58f0*/  IMAD R9, R7.reuse, 0x8, R2 ;  /* 0x0000000807097824 */ /* 0x040fe400078e0202 */
[----:B------:R-:W-:Y:S02]  /*5900*/  VIADD R7, R7, 0x1 ;  /* 0x0000000107077836 */ /* 0x000fe40000000000 */
[----:B------:R-:W0:Y:S03]  /*5910*/  SYNCS.PHASECHK.TRANS64.TRYWAIT P0, [R9+URZ], R4 ;  /* 0x00000004090075a7 */ /* 0x000e26000800017f */
[----:B------:R-:W-:-:S04]  /*5920*/  ISETP.NE.AND P1, PT, R7, 0xe, PT ;  /* 0x0000000e0700780c */ /* 0x000fc80003f25270 */
[----:B------:R-:W-:Y:S02]  /*5930*/  SEL R3, RZ, 0x1, P1 ;  /* 0x00000001ff037807 */ /* 0x000fe40000800000 */
[----:B------:R-:W-:Y:S02]  /*5940*/  SEL R7, R7, RZ, P1 ;  /* 0x000000ff07077207 */ /* 0x000fe40000800000 */
[----:B------:R-:W-:-:S03]  /*5950*/  LOP3.LUT R6, R0, R3, RZ, 0x3c, !PT ;  /* 0x0000000300067212 */ /* 0x000fc600078e3cff */
[----:B------:R-:W-:Y:S01]  /*5960*/  IMAD R8, R7, 0x8, R2 ;  /* 0x0000000807087824 */ /* 0x000fe200078e0202 */
[----:B------:R-:W-:Y:S01]  /*5970*/  SHF.L.U32 R5, R6, 0x1f, RZ ;  /* 0x0000001f06057819 */ /* 0x000fe200000006ff */
[----:B0-----:R-:W-:Y:S06]  /*5980*/  @!P0 BRA `(.L_x_117) ;  /* 0x0000000800708947 */ /* 0x001fec0003800000 */
.L_x_140:
[----:B------:R-:W1:Y:S01]  /*5990*/  SYNCS.PHASECHK.TRANS64.TRYWAIT P0, [R8+URZ], R5 ;  /* 0x00000005080075a7 */ /* 0x000e62000800017f */
[----:B------:R-:W-:-:S05]  /*59a0*/  VIADD R0, R7, 0x1 ;  /* 0x0000000107007836 */ /* 0x000fca0000000000 */
[----:B------:R-:W-:-:S04]  /*59b0*/  ISETP.NE.AND P1, PT, R0, 0xe, PT ;  /* 0x0000000e0000780c */ /* 0x000fc80003f25270 */
[----:B------:R-:W-:Y:S02]  /*59c0*/  SEL R3, RZ, 0x1, P1 ;  /* 0x00000001ff037807 */ /* 0x000fe40000800000 */
[----:B------:R-:W-:Y:S02]  /*59d0*/  SEL R7, R0, RZ, P1 ;  /* 0x000000ff00077207 */ /* 0x000fe40000800000 */
[----:B------:R-:W-:-:S03]  /*59e0*/  LOP3.LUT R6, R6, R3, RZ, 0x3c, !PT ;  /* 0x0000000306067212 */ /* 0x000fc600078e3cff */
[----:B0-----:R-:W-:Y:S01]  /*59f0*/  IMAD R9, R7, 0x8, R2 ;  /* 0x0000000807097824 */ /* 0x001fe200078e0202 */
[----:B------:R-:W-:Y:S01]  /*5a00*/  SHF.L.U32 R4, R6, 0x1f, RZ ;  /* 0x0000001f06047819 */ /* 0x000fe200000006ff */
[----:B-1----:R-:W-:Y:S06]  /*5a10*/  @!P0 BRA `(.L_x_118) ;  /* 0x0000000800608947 */ /* 0x002fec0003800000 */
.L_x_141:
        /* <DEDUP_REMOVED lines=9> */
.L_x_142:
        /* <DEDUP_REMOVED lines=9> */
.L_x_143:
        /* <DEDUP_REMOVED lines=9> */
.L_x_144:
        /* <DEDUP_REMOVED lines=9> */
.L_x_145:
        /* <DEDUP_REMOVED lines=9> */
.L_x_146:
        /* <DEDUP_REMOVED lines=9> */
.L_x_147:
        /* <DEDUP_REMOVED lines=9> */
.L_x_148:
        /* <DEDUP_REMOVED lines=9> */
.L_x_149:
        /* <DEDUP_REMOVED lines=9> */
.L_x_150:
[----:B------:R-:W1:Y:S01]  /*5f30*/  SYNCS.PHASECHK.TRANS64.TRYWAIT P0, [R8+URZ], R5 ;  /* 0x00000005080075a7 */ /* 0x000e62000800017f */
[----:B------:R-:W-:-:S05]  /*5f40*/  VIADD R0, R7, 0x1 ;  /* 0x0000000107007836 */ /* 0x000fca0000000000 */
[----:B------:R-:W-:-:S04]  /*5f50*/  ISETP.NE.AND P1, PT, R0, 0xe, PT ;  /* 0x0000000e0000780c */ /* 0x000fc80003f25270 */
[----:B------:R-:W-:Y:S02]  /*5f60*/  SEL R3, RZ, 0x1, P1 ;  /* 0x00000001ff037807 */ /* 0x000fe40000800000 */
[----:B------:R-:W-:Y:S02]  /*5f70*/  SEL R7, R0, RZ, P1 ;  /* 0x000000ff00077207 */ /* 0x000fe40000800000 */
[----:B0-----:R-:W-:-:S03]  /*5f80*/  LOP3.LUT R9, R6, R3, RZ, 0x3c, !PT ;  /* 0x0000000306097212 */ /* 0x001fc600078e3cff */
[----:B------:R-:W-:Y:S01]  /*5f90*/  IMAD R11, R7, 0x8, R2 ;  /* 0x00000008070b7824 */ /* 0x000fe200078e0202 */
[----:B------:R-:W-:Y:S01]  /*5fa0*/  SHF.L.U32 R6, R9, 0x1f, RZ ;  /* 0x0000001f09067819 */ /* 0x000fe200000006ff */
[----:B-1----:R-:W-:Y:S06]  /*5fb0*/  @!P0 BRA `(.L_x_128) ;  /* 0x0000000400c08947 */ /* 0x002fec0003800000 */
.L_x_151:
[----:B------:R-:W1:Y:S01]  /*5fc0*/  SYNCS.PHASECHK.TRANS64.TRYWAIT P0, [R11+URZ], R6 ;  /* 0x000000060b0075a7 */ /* 0x000e62000800017f */
[----:B------:R-:W-:-:S05]  /*5fd0*/  VIADD R0, R7, 0x1 ;  /* 0x0000000107007836 */ /* 0x000fca0000000000 */
[----:B------:R-:W-:-:S04]  /*5fe0*/  ISETP.NE.AND P1, PT, R0, 0xe, PT ;  /* 0x0000000e0000780c */ /* 0x000fc80003f25270 */
[----:B------:R-:W-:Y:S02]  /*5ff0*/  SEL R4, RZ, 0x1, P1 ;  /* 0x00000001ff047807 */ /* 0x000fe40000800000 */
[----:B------:R-:W-:Y:S02]  /*6000*/  SEL R3, R0, RZ, P1 ;  /* 0x000000ff00037207 */ /* 0x000fe40000800000 */
[----:B------:R-:W-:Y:S01]  /*6010*/  LOP3.LUT R0, R9, R4, RZ, 0x3c, !PT ;  /* 0x0000000409007212 */ /* 0x000fe200078e3cff */
[----:B-1----:R-:W-:Y:S06]  /*6020*/  @!P0 BRA `(.L_x_129) ;  /* 0x0000000400b88947 */ /* 0x002fec0003800000 */
.L_x_152:
[----:B------:R-:W-:Y:S01]  /*6030*/  IMAD R3, R3, 0x8, R2 ;  /* 0x0000000803037824 */ /* 0x000fe200078e0202 */
[----:B------:R-:W-:-:S07]  /*6040*/  SHF.L.U32 R0, R0, 0x1f, RZ ;  /* 0x0000001f00007819 */ /* 0x000fce00000006ff */
.L_x_130:
[----:B--2---:R2:W3:Y:S02]  /*6050*/  SYNCS.PHASECHK.TRANS64.TRYWAIT P0, [R3+URZ], R0 ;  /* 0x00000000030075a7 */ /* 0x0044e4000800017f */
[----:B---3--:R-:W-:Y:S05]  /*6060*/  @!P0 NANOSLEEP.SYNCS 0x989680 ;  /* 0x009896800000895d */ /* 0x008fea0003900000 */
[----:B------:R-:W3:Y:S02]  /*6070*/  @!P0 SYNCS.PHASECHK.TRANS64 P0, [R3+URZ], R0 ;  /* 0x00000000030085a7 */ /* 0x000ee4000800007f */
[----:B---3--:R-:W-:Y:S05]  /*6080*/  @!P0 BRA `(.L_x_130) ;  /* 0xfffffffc00f08947 */ /* 0x008fea000383ffff */
.L_x_115:
[----:B------:R-:W-:Y:S05]  /*6090*/  BSYNC B0 ;  /* 0x0000000000007941 */ /* 0x000fea0003800000 */
.L_x_114:
[----:B------:R-:W-:Y:S05]  /*60a0*/  EXIT ;  /* 0x000000000000794d */ /* 0x000fea0003800000 */
.L_x_16:
[----:B-1----:R1:W2:Y:S02]  /*60b0*/  SYNCS.PHASECHK.TRANS64.TRYWAIT P0, [R63+URZ], R0 ;  /* 0x000000003f0075a7 */ /* 0x0022a4000800017f */
[----:B--2---:R-:W-:Y:S05]  /*60c0*/  @!P0 NANOSLEEP.SYNCS 0x989680 ;  /* 0x009896800000895d */ /* 0x004fea0003900000 */
[----:B------:R-:W2:Y:S02]  /*60d0*/  @!P0 SYNCS.PHASECHK.TRANS64 P0, [R63+URZ], R0 ;  /* 0x000000003f0085a7 */ /* 0x000ea4000800007f */
[----:B--2---:R-:W-:Y:S05]  /*60e0*/  @!P0 BRA `(.L_x_16) ;  /* 0xfffffffc00f08947 */ /* 0x004fea000383ffff */
[----:B------:R-:W-:Y:S05]  /*60f0*/  BRA `(.L_x_131) ;  /* 0xffffffb4005c7947 */ /* 0x000fea000383ffff */
.L_x_21:
[----:B--2---:R2:W3:Y:S02]  /*6100*/  SYNCS.PHASECHK.TRANS64.TRYWAIT P1, [R3+URZ], R0 ;  /* 0x00000000030075a7 */ /* 0x0044e4000802017f */
[----:B---3--:R-:W-:Y:S05]  /*6110*/  @!P1 NANOSLEEP.SYNCS 0x989680 ;  /* 0x009896800000995d */ /* 0x008fea0003900000 */
[----:B------:R-:W3:Y:S02]  /*6120*/  @!P1 SYNCS.PHASECHK.TRANS64 P1, [R3+URZ], R0 ;  /* 0x00000000030095a7 */ /* 0x000ee4000802007f */
[----:B---3--:R-:W-:Y:S05]  /*6130*/  @!P1 BRA `(.L_x_21) ;  /* 0xfffffffc00f09947 */ /* 0x008fea000383ffff */
[----:B------:R-:W-:Y:S05]  /*6140*/  BRA `(.L_x_20) ;  /* 0xffffffb400c07947 */ /* 0x000fea000383ffff */
.L_x_26:
[----:B--2---:R-:W-:-:S04]  /*6150*/  IMAD.U32 R4, RZ, RZ, UR4 ;  /* 0x00000004ff047e24 */ /* 0x004fc8000f8e00ff */
[----:B------:R2:W3:Y:S03]  /*6160*/  SYNCS.PHASECHK.TRANS64.TRYWAIT P1, [R4+URZ], R3 ;  /* 0x00000003040075a7 */ /* 0x0004e6000802017f */
[----:B---3--:R-:W-:Y:S05]  /*6170*/  @!P1 NANOSLEEP.SYNCS 0x989680 ;  /* 0x009896800000995d */ /* 0x008fea0003900000 */
[----:B------:R-:W3:Y:S02]  /*6180*/  @!P1 SYNCS.PHASECHK.TRANS64 P1, [R4+URZ], R3 ;  /* 0x00000003040095a7 */ /* 0x000ee4000802007f */
[----:B---3--:R-:W-:Y:S05]  /*6190*/  @!P1 BRA `(.L_x_26) ;  /* 0xfffffffc00ec9947 */ /* 0x008fea000383ffff */
[----:B------:R-:W-:Y:S05]  /*61a0*/  BRA `(.L_x_25) ;  /* 0xffffffb800787947 */ /* 0x000fea000383ffff */
.L_x_32:
[----:B---3--:R3:W4:Y:S02]  /*61b0*/  SYNCS.PHASECHK.TRANS64.TRYWAIT P0, [R63+URZ+0x10], R0 ;  /* 0x000010003f0075a7 */ /* 0x008724000800017f */
[----:B----4-:R-:W-:Y:S05]  /*61c0*/  @!P0 NANOSLEEP.SYNCS 0x989680 ;  /* 0x009896800000895d */ /* 0x010fea0003900000 */
[----:B------:R-:W4:Y:S02]  /*61d0*/  @!P0 SYNCS.PHASECHK.TRANS64 P0, [R63+URZ+0x10], R0 ;  /* 0x000010003f0085a7 */ /* 0x000f24000800007f */
[----:B----4-:R-:W-:Y:S05]  /*61e0*/  @!P0 BRA `(.L_x_32) ;  /* 0xfffffffc00f08947 */ /* 0x010fea000383ffff */
[----:B------:R-:W-:Y:S05]  /*61f0*/  BRA `(.L_x_132) ;  /* 0xffffffbc00b87947 */ /* 0x000fea000383ffff */
.L_x_101:
[----:B------:R-:W-:Y:S01]  /*6200*/  BSSY B1, `(.L_x_133) ;  /* 0x0000006000017945 */ /* 0x000fe20003800000 */
[----:B------:R-:W-:-:S07]  /*6210*/  IMAD.MOV.U32 R15, RZ, RZ, -0x1 ;  /* 0xffffffffff0f7424 */ /* 0x000fce00078e00ff */
[----:B-----5:R-:W-:Y:S05]  /*6220*/  WARPSYNC.COLLECTIVE R15, `(.L_x_134) ;  /* 0x000000000f0c7348 */ /* 0x020fea0003c00000 */
[----:B------:R-:W-:Y:S02]  /*6230*/  ELECT P6, UR62, PT ;  /* 0x00000000003e782f */ /* 0x000fe400038c0000 */
[----:B------:R-:W-:Y:S01]  /*6240*/  MOV R14, UR62 ;  /* 0x0000003e000e7c02 */ /* 0x000fe20008000f00 */
[----:B-----5:R-:W-:Y:S10]  /*6250*/  ENDCOLLECTIVE ;  /* 0x000000000000791b */ /* 0x020ff40003800000 */
.L_x_134:
[----:B------:R-:W-:Y:S05]  /*6260*/  BSYNC B1 ;  /* 0x0000000000017941 */ /* 0x000fea0003800000 */
.L_x_133:
[----:B------:R-:W-:Y:S05]  /*6270*/  BRA `(.L_x_135) ;  /* 0xffffffe800a07947 */ /* 0x000fea000383ffff */
.L_x_104:
[----:B0-----:R0:W1:Y:S02]  /*6280*/  SYNCS.PHASECHK.TRANS64.TRYWAIT P1, [R10+URZ+0x70], R5 ;  /* 0x000070050a0075a7 */ /* 0x001064000802017f */
[----:B-1----:R-:W-:Y:S05]  /*6290*/  @!P1 NANOSLEEP.SYNCS 0x989680 ;  /* 0x009896800000995d */ /* 0x002fea0003900000 */
[----:B------:R-:W1:Y:S02]  /*62a0*/  @!P1 SYNCS.PHASECHK.TRANS64 P1, [R10+URZ+0x70], R5 ;  /* 0x000070050a0095a7 */ /* 0x000e64000802007f */
[----:B-1----:R-:W-:Y:S05]  /*62b0*/  @!P1 BRA `(.L_x_104) ;  /* 0xfffffffc00f09947 */ /* 0x002fea000383ffff */
[----:B------:R-:W-:Y:S05]  /*62c0*/  BRA `(.L_x_136) ;  /* 0xffffffe800d47947 */ /* 0x000fea000383ffff */
.L_x_113:
[----:B------:R-:W-:Y:S01]  /*62d0*/  BSSY B0, `(.L_x_137) ;  /* 0x0000006000007945 */ /* 0x000fe20003800000 */
[----:B------:R-:W-:-:S07]  /*62e0*/  IMAD.MOV.U32 R15, RZ, RZ, -0x1 ;  /* 0xffffffffff0f7424 */ /* 0x000fce00078e00ff */
[----:B-----5:R-:W-:Y:S05]  /*62f0*/  WARPSYNC.COLLECTIVE R15, `(.L_x_138) ;  /* 0x000000000f0c7348 */ /* 0x020fea0003c00000 */
[----:B------:R-:W-:Y:S02]  /*6300*/  ELECT P6, UR62, PT ;  /* 0x00000000003e782f */ /* 0x000fe400038c0000 */
[----:B------:R-:W-:Y:S01]  /*6310*/  MOV R14, UR62 ;  /* 0x0000003e000e7c02 */ /* 0x000fe20008000f00 */
[----:B-----5:R-:W-:Y:S10]  /*6320*/  ENDCOLLECTIVE ;  /* 0x000000000000791b */ /* 0x020ff40003800000 */
.L_x_138:
[----:B------:R-:W-:Y:S05]  /*6330*/  BSYNC B0 ;  /* 0x0000000000007941 */ /* 0x000fea0003800000 */
.L_x_137:
[----:B------:R-:W-:Y:S05]  /*6340*/  BRA `(.L_x_139) ;  /* 0xfffffff4003c7947 */ /* 0x000fea000383ffff */
.L_x_117:
[----:B0-----:R0:W1:Y:S02]  /*6350*/  SYNCS.PHASECHK.TRANS64.TRYWAIT P0, [R9+URZ], R4 ;  /* 0x00000004090075a7 */ /* 0x001064000800017f */
[----:B-1----:R-:W-:Y:S05]  /*6360*/  @!P0 NANOSLEEP.SYNCS 0x989680 ;  /* 0x009896800000895d */ /* 0x002fea0003900000 */
[----:B------:R-:W1:Y:S02]  /*6370*/  @!P0 SYNCS.PHASECHK.TRANS64 P0, [R9+URZ], R4 ;  /* 0x00000004090085a7 */ /* 0x000e64000800007f */
[----:B-1----:R-:W-:Y:S05]  /*6380*/  @!P0 BRA `(.L_x_117) ;  /* 0xfffffffc00f08947 */ /* 0x002fea000383ffff */
[----:B------:R-:W-:Y:S05]  /*6390*/  BRA `(.L_x_140) ;  /* 0xfffffff4007c7947 */ /* 0x000fea000383ffff */
.L_x_118:
[----:B0-----:R0:W1:Y:S02]  /*63a0*/  SYNCS.PHASECHK.TRANS64.TRYWAIT P0, [R8+URZ], R5 ;  /* 0x00000005080075a7 */ /* 0x001064000800017f */
[----:B-1----:R-:W-:Y:S05]  /*63b0*/  @!P0 NANOSLEEP.SYNCS 0x989680 ;  /* 0x009896800000895d */ /* 0x002fea0003900000 */
[----:B------:R-:W1:Y:S02]  /*63c0*/  @!P0 SYNCS.PHASECHK.TRANS64 P0, [R8+URZ], R5 ;  /* 0x00000005080085a7 */ /* 0x000e64000800007f */
[----:B-1----:R-:W-:Y:S05]  /*63d0*/  @!P0 BRA `(.L_x_118) ;  /* 0xfffffffc00f08947 */ /* 0x002fea000383ffff */
[----:B------:R-:W-:Y:S05]  /*63e0*/  BRA `(.L_x_141) ;  /* 0xfffffff4008c7947 */ /* 0x000fea000383ffff */
.L_x_119:
[----:B0-----:R0:W1:Y:S02]  /*63f0*/  SYNCS.PHASECHK.TRANS64.TRYWAIT P0, [R9+URZ], R4 ;  /* 0x00000004090075a7 */ /* 0x001064000800017f */
[----:B-1----:R-:W-:Y:S05]  /*6400*/  @!P0 NANOSLEEP.SYNCS 0x989680 ;  /* 0x009896800000895d */ /* 0x002fea0003900000 */
[----:B------:R-:W1:Y:S02]  /*6410*/  @!P0 SYNCS.PHASECHK.TRANS64 P0, [R9+URZ], R4 ;  /* 0x00000004090085a7 */ /* 0x000e64000800007f */
[----:B-1----:R-:W-:Y:S05]  /*6420*/  @!P0 BRA `(.L_x_119) ;  /* 0xfffffffc00f08947 */ /* 0x002fea000383ffff */
[----:B------:R-:W-:Y:S05]  /*6430*/  BRA `(.L_x_142) ;  /* 0xfffffff4009c7947 */ /* 0x000fea000383ffff */
.L_x_120:
[----:B0-----:R0:W1:Y:S02]  /*6440*/  SYNCS.PHASECHK.TRANS64.TRYWAIT P0, [R8+URZ], R5 ;  /* 0x00000005080075a7 */ /* 0x001064000800017f */
[----:B-1----:R-:W-:Y:S05]  /*6450*/  @!P0 NANOSLEEP.SYNCS 0x989680 ;  /* 0x009896800000895d */ /* 0x002fea0003900000 */
[----:B------:R-:W1:Y:S02]  /*6460*/  @!P0 SYNCS.PHASECHK.TRANS64 P0, [R8+URZ], R5 ;  /* 0x00000005080085a7 */ /* 0x000e64000800007f */
[----:B-1----:R-:W-:Y:S05]  /*6470*/  @!P0 BRA `(.L_x_120) ;  /* 0xfffffffc00f08947 */ /* 0x002fea000383ffff */
[----:B------:R-:W-:Y:S05]  /*6480*/  BRA `(.L_x_143) ;  /* 0xfffffff400ac7947 */ /* 0x000fea000383ffff */
.L_x_121:
[----:B0-----:R0:W1:Y:S02]  /*6490*/  SYNCS.PHASECHK.TRANS64.TRYWAIT P0, [R9+URZ], R4 ;  /* 0x00000004090075a7 */ /* 0x001064000800017f */
[----:B-1----:R-:W-:Y:S05]  /*64a0*/  @!P0 NANOSLEEP.SYNCS 0x989680 ;  /* 0x009896800000895d */ /* 0x002fea0003900000 */
[----:B------:R-:W1:Y:S02]  /*64b0*/  @!P0 SYNCS.PHASECHK.TRANS64 P0, [R9+URZ], R4 ;  /* 0x00000004090085a7 */ /* 0x000e64000800007f */
[----:B-1----:R-:W-:Y:S05]  /*64c0*/  @!P0 BRA `(.L_x_121) ;  /* 0xfffffffc00f08947 */ /* 0x002fea000383ffff */
[----:B------:R-:W-:Y:S05]  /*64d0*/  BRA `(.L_x_144) ;  /* 0xfffffff400bc7947 */ /* 0x000fea000383ffff */
.L_x_122:
[----:B0-----:R0:W1:Y:S02]  /*64e0*/  SYNCS.PHASECHK.TRANS64.TRYWAIT P0, [R8+URZ], R5 ;  /* 0x00000005080075a7 */ /* 0x001064000800017f */
[----:B-1----:R-:W-:Y:S05]  /*64f0*/  @!P0 NANOSLEEP.SYNCS 0x989680 ;  /* 0x009896800000895d */ /* 0x002fea0003900000 */
[----:B------:R-:W1:Y:S02]  /*6500*/  @!P0 SYNCS.PHASECHK.TRANS64 P0, [R8+URZ], R5 ;  /* 0x00000005080085a7 */ /* 0x000e64000800007f */
[----:B-1----:R-:W-:Y:S05]  /*6510*/  @!P0 BRA `(.L_x_122) ;  /* 0xfffffffc00f08947 */ /* 0x002fea000383ffff */
[----:B------:R-:W-:Y:S05]  /*6520*/  BRA `(.L_x_145) ;  /* 0xfffffff400cc7947 */ /* 0x000fea000383ffff */
.L_x_123:
[----:B0-----:R0:W1:Y:S02]  /*6530*/  SYNCS.PHASECHK.TRANS64.TRYWAIT P0, [R9+URZ], R4 ;  /* 0x00000004090075a7 */ /* 0x001064000800017f */
[----:B-1----:R-:W-:Y:S05]  /*6540*/  @!P0 NANOSLEEP.SYNCS 0x989680 ;  /* 0x009896800000895d */ /* 0x002fea0003900000 */
[----:B------:R-:W1:Y:S02]  /*6550*/  @!P0 SYNCS.PHASECHK.TRANS64 P0, [R9+URZ], R4 ;  /* 0x00000004090085a7 */ /* 0x000e64000800007f */
[----:B-1----:R-:W-:Y:S05]  /*6560*/  @!P0 BRA `(.L_x_123) ;  /* 0xfffffffc00f08947 */ /* 0x002fea000383ffff */
[----:B------:R-:W-:Y:S05]  /*6570*/  BRA `(.L_x_146) ;  /* 0xfffffff400dc7947 */ /* 0x000fea000383ffff */
.L_x_124:
[----:B0-----:R0:W1:Y:S02]  /*6580*/  SYNCS.PHASECHK.TRANS64.TRYWAIT P0, [R8+URZ], R5 ;  /* 0x00000005080075a7 */ /* 0x001064000800017f */
[----:B-1----:R-:W-:Y:S05]  /*6590*/  @!P0 NANOSLEEP.SYNCS 0x989680 ;  /* 0x009896800000895d */ /* 0x002fea0003900000 */
[----:B------:R-:W1:Y:S02]  /*65a0*/  @!P0 SYNCS.PHASECHK.TRANS64 P0, [R8+URZ], R5 ;  /* 0x00000005080085a7 */ /* 0x000e64000800007f */
[----:B-1----:R-:W-:Y:S05]  /*65b0*/  @!P0 BRA `(.L_x_124) ;  /* 0xfffffffc00f08947 */ /* 0x002fea000383ffff */
[----:B------:R-:W-:Y:S05]  /*65c0*/  BRA `(.L_x_147) ;  /* 0xfffffff400ec7947 */ /* 0x000fea000383ffff */
.L_x_125:
[----:B0-----:R0:W1:Y:S02]  /*65d0*/  SYNCS.PHASECHK.TRANS64.TRYWAIT P0, [R9+URZ], R4 ;  /* 0x00000004090075a7 */ /* 0x001064000800017f */
[----:B-1----:R-:W-:Y:S05]  /*65e0*/  @!P0 NANOSLEEP.SYNCS 0x989680 ;  /* 0x009896800000895d */ /* 0x002fea0003900000 */
[----:B------:R-:W1:Y:S02]  /*65f0*/  @!P0 SYNCS.PHASECHK.TRANS64 P0, [R9+URZ], R4 ;  /* 0x00000004090085a7 */ /* 0x000e64000800007f */
[----:B-1----:R-:W-:Y:S05]  /*6600*/  @!P0 BRA `(.L_x_125) ;  /* 0xfffffffc00f08947 */ /* 0x002fea000383ffff */
[----:B------:R-:W-:Y:S05]  /*6610*/  BRA `(.L_x_148) ;  /* 0xfffffff400fc7947 */ /* 0x000fea000383ffff */
.L_x_126:
[----:B0-----:R0:W1:Y:S02]  /*6620*/  SYNCS.PHASECHK.TRANS64.TRYWAIT P0, [R8+URZ], R5 ;  /* 0x00000005080075a7 */ /* 0x001064000800017f */
[----:B-1----:R-:W-:Y:S05]  /*6630*/  @!P0 NANOSLEEP.SYNCS 0x989680 ;  /* 0x009896800000895d */ /* 0x002fea0003900000 */
[----:B------:R-:W1:Y:S02]  /*6640*/  @!P0 SYNCS.PHASECHK.TRANS64 P0, [R8+URZ], R5 ;  /* 0x00000005080085a7 */ /* 0x000e64000800007f */
[----:B-1----:R-:W-:Y:S05]  /*6650*/  @!P0 BRA `(.L_x_126) ;  /* 0xfffffffc00f08947 */ /* 0x002fea000383ffff */
[----:B------:R-:W-:Y:S05]  /*6660*/  BRA `(.L_x_149) ;  /* 0xfffffff8000c7947 */ /* 0x000fea000383ffff */
.L_x_127:
[----:B0-----:R0:W1:Y:S02]  /*6670*/  SYNCS.PHASECHK.TRANS64.TRYWAIT P0, [R9+URZ], R4 ;  /* 0x00000004090075a7 */ /* 0x001064000800017f */
[----:B-1----:R-:W-:Y:S05]  /*6680*/  @!P0 NANOSLEEP.SYNCS 0x989680 ;  /* 0x009896800000895d */ /* 0x002fea0003900000 */
[----:B------:R-:W1:Y:S02]  /*6690*/  @!P0 SYNCS.PHASECHK.TRANS64 P0, [R9+URZ], R4 ;  /* 0x00000004090085a7 */ /* 0x000e64000800007f */
[----:B-1----:R-:W-:Y:S05]  /*66a0*/  @!P0 BRA `(.L_x_127) ;  /* 0xfffffffc00f08947 */ /* 0x002fea000383ffff */
[----:B------:R-:W-:Y:S05]  /*66b0*/  BRA `(.L_x_150) ;  /* 0xfffffff8001c7947 */ /* 0x000fea000383ffff */
.L_x_128:
[----:B0-----:R0:W1:Y:S02]  /*66c0*/  SYNCS.PHASECHK.TRANS64.TRYWAIT P0, [R8+URZ], R5 ;  /* 0x00000005080075a7 */ /* 0x001064000800017f */
[----:B-1----:R-:W-:Y:S05]  /*66d0*/  @!P0 NANOSLEEP.SYNCS 0x989680 ;  /* 0x009896800000895d */ /* 0x002fea0003900000 */
[----:B------:R-:W1:Y:S02]  /*66e0*/  @!P0 SYNCS.PHASECHK.TRANS64 P0, [R8+URZ], R5 ;  /* 0x00000005080085a7 */ /* 0x000e64000800007f */
[----:B-1----:R-:W-:Y:S05]  /*66f0*/  @!P0 BRA `(.L_x_128) ;  /* 0xfffffffc00f08947 */ /* 0x002fea000383ffff */
[----:B------:R-:W-:Y:S05]  /*6700*/  BRA `(.L_x_151) ;  /* 0xfffffff8002c7947 */ /* 0x000fea000383ffff */
.L_x_129:
[----:B-1----:R1:W2:Y:S02]  /*6710*/  SYNCS.PHASECHK.TRANS64.TRYWAIT P0, [R11+URZ], R6 ;  /* 0x000000060b0075a7 */ /* 0x0022a4000800017f */
[----:B--2---:R-:W-:Y:S05]  /*6720*/  @!P0 NANOSLEEP.SYNCS 0x989680 ;  /* 0x009896800000895d */ /* 0x004fea0003900000 */
[----:B------:R-:W2:Y:S02]  /*6730*/  @!P0 SYNCS.PHASECHK.TRANS64 P0, [R11+URZ], R6 ;  /* 0x000000060b0085a7 */ /* 0x000ea4000800007f */
[----:B--2---:R-:W-:Y:S05]  /*6740*/  @!P0 BRA `(.L_x_129) ;  /* 0xfffffffc00f08947 */ /* 0x004fea000383ffff */
[----:B------:R-:W-:Y:S05]  /*6750*/  BRA `(.L_x_152) ;  /* 0xfffffff800347947 */ /* 0x000fea000383ffff */
.L_x_153:
[----:B------:R-:W-:-:S00]  /*6760*/  BRA `(.L_x_153) ;  /* 0xfffffffc00fc7947 */ /* 0x000fc0000383ffff */
[----:B------:R-:W-:-:S00]  /*6770*/  NOP ;  /* 0x0000000000007918 */ /* 0x000fc00000000000 */
        /* <DEDUP_REMOVED lines=8> */
.L_x_154:


//--------------------- .nv.global.init           --------------------------
	.section	.nv.global.init,"aw",@progbits
.nv.global.init:
	.type		$str$22,@object
	.size		$str$22,($str$23 - $str$22)
$str$22:
        /*0000*/ 	.byte	0x6b, 0x5f, 0x74, 0x69, 0x6c, 0x65, 0x5f, 0x63, 0x6f, 0x75, 0x6e, 0x74, 0x20, 0x3e, 0x3d, 0x20
        /*0010*/ 	.byte	0x31, 0x00
	.type		$str$23,@object
	.size		$str$23,(__unnamed_1 - $str$23)
$str$23:
        /*0012*/ 	.byte	0x2f, 0x74, 0x6d, 0x70, 0x2f, 0x63, 0x75, 0x74, 0x6c, 0x61, 0x73, 0x73, 0x5f, 0x73, 0x77, 0x65
        /*0022*/ 	.byte	0x65, 0x70, 0x5f, 0x73, 0x72, 0x63, 0x2f, 0x69, 0x6e, 0x63, 0x6c, 0x75, 0x64, 0x65, 0x2f, 0x63
        /*0032*/ 	.byte	0x75, 0x74, 0x6c, 0x61, 0x73, 0x73, 0x2f, 0x67, 0x65, 0x6d, 0x6d, 0x2f, 0x63, 0x6f, 0x6c, 0x6c
        /*0042*/ 	.byte	0x65, 0x63, 0x74, 0x69, 0x76, 0x65, 0x2f, 0x73, 0x6d, 0x39, 0x30, 0x5f, 0x6d, 0x6d, 0x61, 0x5f
        /*0052*/ 	.byte	0x74, 0x6d, 0x61, 0x5f, 0x67, 0x6d, 0x6d, 0x61, 0x5f, 0x73, 0x73, 0x5f, 0x77, 0x61, 0x72, 0x70
        /*0062*/ 	.byte	0x73, 0x70, 0x65, 0x63, 0x69, 0x61, 0x6c, 0x69, 0x7a, 0x65, 0x64, 0x2e, 0x68, 0x70, 0x70, 0x00
	.type		__unnamed_1,@object
	.size		__unnamed_1,(.L_0 - __unnamed_1)
__unnamed_1:
        /*0072*/ 	.byte	0x76, 0x6f, 0x69, 0x64, 0x20, 0x63, 0x75, 0x74, 0x6c, 0x61, 0x73, 0x73, 0x3a, 0x3a, 0x67, 0x65
        /* <DEDUP_REMOVED lines=180> */
.L_0:


//--------------------- .nv.shared._ZN7cutlass13device_kernelINS_4gemm6kernel13GemmUniversalIN4cute5tupleIJiiiiEEENS1_10collective13CollectiveMmaINS1_34MainloopSm90TmaGmmaWarpSpecializedILi14ENS5_IJNS4_1CILi1EEESB_SB_EEENS1_32KernelTmaWarpSpecializedPingpongEEENS5_IJNSA_ILi64EEESF_SF_EEENS_10bfloat16_tENS5_IJlSB_lEEESH_NS5_IJSB_llEEENS4_8TiledMMAINS4_8MMA_AtomIJNS4_4SM904GMMA27MMA_64x64x16_F32BF16BF16_SSILNSN_5MajorE0ELSP_1ELNSN_7ScaleInE1ELSQ_1EEEEEENS4_6LayoutISC_NS5_IJNSA_ILi0EEESU_SU_EEEEENS5_IJNS4_10UnderscoreESX_SX_EEEEENS4_13SM90_TMA_LOADENS4_14ComposedLayoutINS4_7SwizzleILi3ELi4ELi3EEENS4_18smem_ptr_flag_bitsILi16EEENST_INS5_IJNSA_ILi8EEESF_EEENS5_IJSF_SB_EEEEEEEvNS4_8identityES10_NS11_IS13_S15_NST_INS5_IJSF_S16_EEENS5_IJSB_SF_EEEEEEEvS1B_EENS_8epilogue10collective6detail29Sm90TmaWarpSpecializedAdapterINS1I_15DefaultEpilogueISH_SI_SI_NS1H_6thread17LinearCombinationISH_Li1EffLNS1M_9ScaleType4KindE0ELNS_15FloatRoundStyleE2ESH_EENS1_15EpilogueDefaultEEEEEvvEEEEvNT_6ParamsE --------------------------
	.section	.nv.shared._ZN7cutlass13device_kernelINS_4gemm6kernel13GemmUniversalIN4cute5tupleIJiiiiEEENS1_10collective13CollectiveMmaINS1_34MainloopSm90TmaGmmaWarpSpecializedILi14ENS5_IJNS4_1CILi1EEESB_SB_EEENS1_32KernelTmaWarpSpecializedPingpongEEENS5_IJNSA_ILi64EEESF_SF_EEENS_10bfloat16_tENS5_IJlSB_lEEESH_NS5_IJSB_llEEENS4_8TiledMMAINS4_8MMA_AtomIJNS4_4SM904GMMA27MMA_64x64x16_F32BF16BF16_SSILNSN_5MajorE0ELSP_1ELNSN_7ScaleInE1ELSQ_1EEEEEENS4_6LayoutISC_NS5_IJNSA_ILi0EEESU_SU_EEEEENS5_IJNS4_10UnderscoreESX_SX_EEEEENS4_13SM90_TMA_LOADENS4_14ComposedLayoutINS4_7SwizzleILi3ELi4ELi3EEENS4_18smem_ptr_flag_bitsILi16EEENST_INS5_IJNSA_ILi8EEESF_EEENS5_IJSF_SB_EEEEEEEvNS4_8identityES10_NS11_IS13_S15_NST_INS5_IJSF_S16_EEENS5_IJSB_SF_EEEEEEEvS1B_EENS_8epilogue10collective6detail29Sm90TmaWarpSpecializedAdapterINS1I_15DefaultEpilogueISH_SI_SI_NS1H_6thread17LinearCombinationISH_Li1EffLNS1M_9ScaleType4KindE0ELNS_15FloatRoundStyleE2ESH_EENS1_15EpilogueDefaultEEEEEvvEEEEvNT_6ParamsE,"aw",@nobits
	.sectionflags	@""
	.align	16
	.zero		1024


//--------------------- .nv.shared.reserved.0     --------------------------
	.section	.nv.shared.reserved.0,"aw",@nobits
	.weak		__nv_reservedSMEM_offset_0_alias
	.size		__nv_reservedSMEM_offset_0_alias, 0, 0
	.other		__nv_reservedSMEM_offset_0_alias,@"STO_CUDA_RESERVED_SHARED STV_DEFAULT"
__nv_reservedSMEM_offset_0_alias:
	.zero		0


//--------------------- .nv.global                --------------------------
	.section	.nv.global,"aw",@nobits
.nv.global:
	.type		_ZN40_INTERNAL_0744edcf_4_k_cu_7d99ed47_164074cute1_E,@object
	.size		_ZN40_INTERNAL_0744edcf_4_k_cu_7d99ed47_164074cute1_E,(_ZN40_INTERNAL_0744edcf_4_k_cu_7d99ed47_164074cuda3std3__45__cpo6cbeginE - _ZN40_INTERNAL_0744edcf_4_k_cu_7d99ed47_164074cute1_E)
_ZN40_INTERNAL_0744edcf_4_k_cu_7d99ed47_164074cute1_E:
	.zero		1
	.type		_ZN40_INTERNAL_0744edcf_4_k_cu_7d99ed47_164074cuda3std3__45__cpo6cbeginE,@object
	.size		_ZN40_INTERNAL_0744edcf_4_k_cu_7d99ed47_164074cuda3std3__45__cpo6cbeginE,(_ZN40_INTERNAL_0744edcf_4_k_cu_7d99ed47_164074cuda3std3__48in_placeE - _ZN40_INTERNAL_0744edcf_4_k_cu_7d99ed47_164074cuda3std3__45__cpo6cbeginE)
_ZN40_INTERNAL_0744edcf_4_k_cu_7d99ed47_164074cuda3std3__45__cpo6cbeginE:
	.zero		1
	.type		_ZN40_INTERNAL_0744edcf_4_k_cu_7d99ed47_164074cuda3std3__48in_placeE,@object
	.size		_ZN40_INTERNAL_0744edcf_4_k_cu_7d99ed47_164074cuda3std3__48in_placeE,(_ZN40_INTERNAL_0744edcf_4_k_cu_7d99ed47_164074cuda3std6ranges3__45__cpo9iter_moveE - _ZN40_INTERNAL_0744edcf_4_k_cu_7d99ed47_164074cuda3std3__48in_placeE)
_ZN40_INTERNAL_0744edcf_4_k_cu_7d99ed47_164074cuda3std3__48in_placeE:
	.zero		1
	.type		_ZN40_INTERNAL_0744edcf_4_k_cu_7d99ed47_164074cuda3std6ranges3__45__cpo9iter_moveE,@object
	.size		_ZN40_INTERNAL_0744edcf_4_k_cu_7d99ed47_164074cuda3std6ranges3__45__cpo9iter_moveE,(_ZN40_INTERNAL_0744edcf_4_k_cu_7d99ed47_164074cuda3std3__45__cpo5beginE - _ZN40_INTERNAL_0744edcf_4_k_cu_7d99ed47_164074cuda3std6ranges3__45__cpo9iter_moveE)
_ZN40_INTERNAL_0744edcf_4_k_cu_7d99ed47_164074cuda3std6ranges3__45__cpo9iter_moveE:
	.zero		1
	.type		_ZN40_INTERNAL_0744edcf_4_k_cu_7d99ed47_164074cuda3std3__45__cpo5beginE,@object
	.size		_ZN40_INTERNAL_0744edcf_4_k_cu_7d99ed47_164074cuda3std3__45__cpo5beginE,(_ZN40_INTERNAL_0744edcf_4_k_cu_7d99ed47_164074cuda3std3__442_GLOBAL__N__0744edcf_4_k_cu_7d99ed47_164076ignoreE - _ZN40_INTERNAL_0744edcf_4_k_cu_7d99ed47_164074cuda3std3__45__cpo5beginE)
_ZN40_INTERNAL_0744edcf_4_k_cu_7d99ed47_164074cuda3std3__45__cpo5beginE:
	.zero		1
	.type		_ZN40_INTERNAL_0744edcf_4_k_cu_7d99ed47_164074cuda3std3__442_GLOBAL__N__0744edcf_4_k_cu_7d99ed47_164076ignoreE,@object
	.size		_ZN40_INTERNAL_0744edcf_4_k_cu_7d99ed47_164074cuda3std3__442_GLOBAL__N__0744edcf_4_k_cu_7d99ed47_164076ignoreE,(_ZN40_INTERNAL_0744edcf_4_k_cu_7d99ed47_164074cute7productE - _ZN40_INTERNAL_0744edcf_4_k_cu_7d99ed47_164074cuda3std3__442_GLOBAL__N__0744edcf_4_k_cu_7d99ed47_164076ignoreE)
_ZN40_INTERNAL_0744edcf_4_k_cu_7d99ed47_164074cuda3std3__442_GLOBAL__N__0744edcf_4_k_cu_7d99ed47_164076ignoreE:
	.zero		1
	.type		_ZN40_INTERNAL_0744edcf_4_k_cu_7d99ed47_164074cute7productE,@object
	.size		_ZN40_INTERNAL_0744edcf_4_k_cu_7d99ed47_164074cute7productE,(_ZN40_INTERNAL_0744edcf_4_k_cu_7d99ed47_164074cuda3std3__45__cpo3endE - _ZN40_INTERNAL_0744edcf_4_k_cu_7d99ed47_164074cute7productE)
_ZN40_INTERNAL_0744edcf_4_k_cu_7d99ed47_164074cute7productE:
	.zero		1
	.type		_ZN40_INTERNAL_0744edcf_4_k_cu_7d99ed47_164074cuda3std3__45__cpo3endE,@object
	.size		_ZN40_INTERNAL_0744edcf_4_k_cu_7d99ed47_164074cuda3std3__45__cpo3endE,(_ZN40_INTERNAL_0744edcf_4_k_cu_7d99ed47_164074cuda3std3__419piecewise_constructE - _ZN40_INTERNAL_0744edcf_4_k_cu_7d99ed47_164074cuda3std3__45__cpo3endE)
_ZN40_INTERNAL_0744edcf_4_k_cu_7d99ed47_164074cuda3std3__45__cpo3endE:
	.zero		1
	.type		_ZN40_INTERNAL_0744edcf_4_k_cu_7d99ed47_164074cuda3std3__419piecewise_constructE,@object
	.size		_ZN40_INTERNAL_0744edcf_4_k_cu_7d99ed47_164074cuda3std3__419piecewise_constructE,(_ZN40_INTERNAL_0744edcf_4_k_cu_7d99ed47_164074cuda3std3__45__cpo4cendE - _ZN40_INTERNAL_0744edcf_4_k_cu_7d99ed47_164074cuda3std3__419piecewise_constructE)
_ZN40_INTERNAL_0744edcf_4_k_cu_7d99ed47_164074cuda3std3__419piecewise_constructE:
	.zero		1
	.type		_ZN40_INTERNAL_0744edcf_4_k_cu_7d99ed47_164074cuda3std3__45__cpo4cendE,@object
	.size		_ZN40_INTERNAL_0744edcf_4_k_cu_7d99ed47_164074cuda3std3__45__cpo4cendE,(_ZN40_INTERNAL_0744edcf_4_k_cu_7d99ed47_164074cuda3std6ranges3__45__cpo4swapE - _ZN40_INTERNAL_0744edcf_4_k_cu_7d99ed47_164074cuda3std3__45__cpo4cendE)
_ZN40_INTERNAL_0744edcf_4_k_cu_7d99ed47_164074cuda3std3__45__cpo4cendE:
	.zero		1
	.type		_ZN40_INTERNAL_0744edcf_4_k_cu_7d99ed47_164074cuda3std6ranges3__45__cpo4swapE,@object
	.size		_ZN40_INTERNAL_0744edcf_4_k_cu_7d99ed47_164074cuda3std6ranges3__45__cpo4swapE,(.L_8 - _ZN40_INTERNAL_0744edcf_4_k_cu_7d99ed47_164074cuda3std6ranges3__45__cpo4swapE)
_ZN40_INTERNAL_0744edcf_4_k_cu_7d99ed47_164074cuda3std6ranges3__45__cpo4swapE:
	.zero		1
.L_8:


//--------------------- .nv.constant0._ZN7cutlass13device_kernelINS_4gemm6kernel13GemmUniversalIN4cute5tupleIJiiiiEEENS1_10collective13CollectiveMmaINS1_34MainloopSm90TmaGmmaWarpSpecializedILi14ENS5_IJNS4_1CILi1EEESB_SB_EEENS1_32KernelTmaWarpSpecializedPingpongEEENS5_IJNSA_ILi64EEESF_SF_EEENS_10bfloat16_tENS5_IJlSB_lEEESH_NS5_IJSB_llEEENS4_8TiledMMAINS4_8MMA_AtomIJNS4_4SM904GMMA27MMA_64x64x16_F32BF16BF16_SSILNSN_5MajorE0ELSP_1ELNSN_7ScaleInE1ELSQ_1EEEEEENS4_6LayoutISC_NS5_IJNSA_ILi0EEESU_SU_EEEEENS5_IJNS4_10UnderscoreESX_SX_EEEEENS4_13SM90_TMA_LOADENS4_14ComposedLayoutINS4_7SwizzleILi3ELi4ELi3EEENS4_18smem_ptr_flag_bitsILi16EEENST_INS5_IJNSA_ILi8EEESF_EEENS5_IJSF_SB_EEEEEEEvNS4_8identityES10_NS11_IS13_S15_NST_INS5_IJSF_S16_EEENS5_IJSB_SF_EEEEEEEvS1B_EENS_8epilogue10collective6detail29Sm90TmaWarpSpecializedAdapterINS1I_15DefaultEpilogueISH_SI_SI_NS1H_6thread17LinearCombinationISH_Li1EffLNS1M_9ScaleType4KindE0ELNS_15FloatRoundStyleE2ESH_EENS1_15EpilogueDefaultEEEEEvvEEEEvNT_6ParamsE --------------------------
	.section	.nv.constant0._ZN7cutlass13device_kernelINS_4gemm6kernel13GemmUniversalIN4cute5tupleIJiiiiEEENS1_10collective13CollectiveMmaINS1_34MainloopSm90TmaGmmaWarpSpecializedILi14ENS5_IJNS4_1CILi1EEESB_SB_EEENS1_32KernelTmaWarpSpecializedPingpongEEENS5_IJNSA_ILi64EEESF_SF_EEENS_10bfloat16_tENS5_IJlSB_lEEESH_NS5_IJSB_llEEENS4_8TiledMMAINS4_8MMA_AtomIJNS4_4SM904GMMA27MMA_64x64x16_F32BF16BF16_SSILNSN_5MajorE0ELSP_1ELNSN_7ScaleInE1ELSQ_1EEEEEENS4_6LayoutISC_NS5_IJNSA_ILi0EEESU_SU_EEEEENS5_IJNS4_10UnderscoreESX_SX_EEEEENS4_13SM90_TMA_LOADENS4_14ComposedLayoutINS4_7SwizzleILi3ELi4ELi3EEENS4_18smem_ptr_flag_bitsILi16EEENST_INS5_IJNSA_ILi8EEESF_EEENS5_IJSF_SB_EEEEEEEvNS4_8identityES10_NS11_IS13_S15_NST_INS5_IJSF_S16_EEENS5_IJSB_SF_EEEEEEEvS1B_EENS_8epilogue10collective6detail29Sm90TmaWarpSpecializedAdapterINS1I_15DefaultEpilogueISH_SI_SI_NS1H_6thread17LinearCombinationISH_Li1EffLNS1M_9ScaleType4KindE0ELNS_15FloatRoundStyleE2ESH_EENS1_15EpilogueDefaultEEEEEvvEEEEvNT_6ParamsE,"a",@progbits
	.sectionflags	@""
	.align	4
.nv.constant0._ZN7cutlass13device_kernelINS_4gemm6kernel13GemmUniversalIN4cute5tupleIJiiiiEEENS1_10collective13CollectiveMmaINS1_34MainloopSm90TmaGmmaWarpSpecializedILi14ENS5_IJNS4_1CILi1EEESB_SB_EEENS1_32KernelTmaWarpSpecializedPingpongEEENS5_IJNSA_ILi64EEESF_SF_EEENS_10bfloat16_tENS5_IJlSB_lEEESH_NS5_IJSB_llEEENS4_8TiledMMAINS4_8MMA_AtomIJNS4_4SM904GMMA27MMA_64x64x16_F32BF16BF16_SSILNSN_5MajorE0ELSP_1ELNSN_7ScaleInE1ELSQ_1EEEEEENS4_6LayoutISC_NS5_IJNSA_ILi0EEESU_SU_EEEEENS5_IJNS4_10UnderscoreESX_SX_EEEEENS4_13SM90_TMA_LOADENS4_14ComposedLayoutINS4_7SwizzleILi3ELi4ELi3EEENS4_18smem_ptr_flag_bitsILi16EEENST_INS5_IJNSA_ILi8EEESF_EEENS5_IJSF_SB_EEEEEEEvNS4_8identityES10_NS11_IS13_S15_NST_INS5_IJSF_S16_EEENS5_IJSB_SF_EEEEEEEvS1B_EENS_8epilogue10collective6detail29Sm90TmaWarpSpecializedAdapterINS1I_15DefaultEpilogueISH_SI_SI_NS1H_6thread17LinearCombinationISH_Li1EffLNS1M_9ScaleType4KindE0ELNS_15FloatRoundStyleE2ESH_EENS1_15EpilogueDefaultEEEEEvvEEEEvNT_6ParamsE:
	.zero		1664


//--------------------- SYMBOLS --------------------------

	.type		.nv.reservedSmem.offset0,@object
	.size		.nv.reservedSmem.offset0,0x4
	.type		__assertfail,@function
